// auto-generated by cutlass_sweep.gemm — config: {"arch": "sm_90", "cluster_m": 2, "cluster_n": 1, "dtype": "fp16", "stages": 4, "tile_k": 64, "tile_m": 128, "tile_n": 256}
#include "cutlass/cutlass.h"
#include "cutlass/gemm/collective/collective_builder.hpp"
#include "cutlass/gemm/device/gemm_universal_adapter.h"
#include "cutlass/gemm/kernel/gemm_universal.hpp"
#include "cutlass/epilogue/collective/collective_builder.hpp"

using ElemA = cutlass::half_t;
using ElemB = cutlass::half_t;
using ElemCD = cutlass::half_t;
using Acc  = float;
using TileShape    = cute::Shape<cute::_128, cute::_256, cute::_64>;
using ClusterShape = cute::Shape<cute::_2, cute::_1, cute::_1>;

using CollectiveEpilogue = typename cutlass::epilogue::collective::CollectiveBuilder<
    cutlass::arch::Sm90, cutlass::arch::OpClassTensorOp,
    TileShape, ClusterShape,
    cutlass::epilogue::collective::EpilogueTileAuto,
    Acc, Acc,
    ElemCD, cutlass::layout::RowMajor, 128 / cutlass::sizeof_bits<ElemCD>::value,
    ElemCD, cutlass::layout::RowMajor, 128 / cutlass::sizeof_bits<ElemCD>::value,
    cutlass::epilogue::collective::EpilogueScheduleAuto
  >::CollectiveOp;

using CollectiveMainloop = typename cutlass::gemm::collective::CollectiveBuilder<
    cutlass::arch::Sm90, cutlass::arch::OpClassTensorOp,
    ElemA, cutlass::layout::RowMajor, 128 / cutlass::sizeof_bits<ElemA>::value,
    ElemB, cutlass::layout::ColumnMajor, 128 / cutlass::sizeof_bits<ElemB>::value,
    Acc,
    TileShape, ClusterShape,
    cutlass::gemm::collective::StageCount<4>,
    cutlass::gemm::collective::KernelScheduleAuto
  >::CollectiveOp;

using GemmKernel = cutlass::gemm::kernel::GemmUniversal<
    cute::Shape<int,int,int,int>,
    CollectiveMainloop,
    CollectiveEpilogue
>;
using Gemm = cutlass::gemm::device::GemmUniversalAdapter<GemmKernel>;

// Force the device kernel symbol into the cubin without needing a host main.
auto* _anchor = &cutlass::device_kernel<GemmKernel>;


// ===== COMPILED SASS (sm_90a) =====

	.target	sm_90a

	.elftype	@"ET_EXEC"


//--------------------- .note.nv.tkinfo           --------------------------
	.section	.note.nv.tkinfo,"",@"SHT_NOTE"
	.sectionflags	@"SHF_NOTE_NV_TKINFO"
	.tkinfo
        /*0018*/ 	.word	0x00000002
        /*0030*/ 	.string	""
        /*0030*/ 	.string	"ptxas"
        /*0030*/ 	.string	"Cuda compilation tools, release 13.0, V13.0.88"
        /*0030*/ 	.string	"Build cuda_13.0.r13.0/compiler.36424714_0"
        /*0030*/ 	.string	"-arch sm_90a -m 64 "



//--------------------- .note.nv.cuinfo           --------------------------
	.section	.note.nv.cuinfo,"",@"SHT_NOTE"
	.sectionflags	@"SHF_NOTE_NV_CUINFO"
        /*0018*/ 	.short	0x0002
        /*001a*/ 	.short	0x005a
        /*001c*/ 	.short	0x0082
	.zero		2


//--------------------- .nv.info                  --------------------------
	.section	.nv.info,"",@"SHT_CUDA_INFO"
	.align	4


	//----- nvinfo : EIATTR_REGCOUNT
	.align		4
        /*0000*/ 	.byte	0x04, 0x2f
        /*0002*/ 	.short	(.L_15 - .L_14)
	.align		4
.L_14:
        /*0004*/ 	.word	index@(_ZN7cutlass13device_kernelINS_4gemm6kernel13GemmUniversalIN4cute5tupleIJiiiiEEENS1_10collective13CollectiveMmaINS1_34MainloopSm90TmaGmmaWarpSpecializedILi4ENS5_IJNS4_1CILi2EEENSA_ILi1EEESC_EEENS1_35KernelTmaWarpSpecializedCooperativeEEENS5_IJNSA_ILi128EEENSA_ILi256EEENSA_ILi64EEEEEENS_6half_tENS5_IJlSC_lEEESK_SL_NS4_8TiledMMAINS4_8MMA_AtomIJNS4_4SM904GMMA26MMA_64x256x16_F32F16F16_SSILNSP_5MajorE0ELSR_0ELNSP_7ScaleInE1ELSS_1EEEEEENS4_6LayoutISD_NS5_IJSC_NSA_ILi0EEESW_EEEEENS5_IJNS4_10UnderscoreESZ_SZ_EEEEENS4_13SM90_TMA_LOADENS4_14ComposedLayoutINS4_7SwizzleILi3ELi4ELi3EEENS4_18smem_ptr_flag_bitsILi16EEENSV_INS5_IJNSA_ILi8EEESI_EEENS5_IJSI_SC_EEEEEEEvNS4_8identityENS4_23SM90_TMA_LOAD_MULTICASTES1C_vS1D_EENS_8epilogue10collective6detail29Sm90TmaWarpSpecializedAdapterINS1H_15DefaultEpilogueISK_SL_SL_NS1G_6thread17LinearCombinationISK_Li1EffLNS1L_9ScaleType4KindE0ELNS_15FloatRoundStyleE2ESK_EENS1_15EpilogueDefaultEEEEEvvEEEEvNT_6ParamsE)
        /*0008*/ 	.word	0x000000a8


	//----- nvinfo : EIATTR_FRAME_SIZE
	.align		4
.L_15:
        /*000c*/ 	.byte	0x04, 0x11
        /*000e*/ 	.short	(.L_17 - .L_16)
	.align		4
.L_16:
        /*0010*/ 	.word	index@(_ZN7cutlass13device_kernelINS_4gemm6kernel13GemmUniversalIN4cute5tupleIJiiiiEEENS1_10collective13CollectiveMmaINS1_34MainloopSm90TmaGmmaWarpSpecializedILi4ENS5_IJNS4_1CILi2EEENSA_ILi1EEESC_EEENS1_35KernelTmaWarpSpecializedCooperativeEEENS5_IJNSA_ILi128EEENSA_ILi256EEENSA_ILi64EEEEEENS_6half_tENS5_IJlSC_lEEESK_SL_NS4_8TiledMMAINS4_8MMA_AtomIJNS4_4SM904GMMA26MMA_64x256x16_F32F16F16_SSILNSP_5MajorE0ELSR_0ELNSP_7ScaleInE1ELSS_1EEEEEENS4_6LayoutISD_NS5_IJSC_NSA_ILi0EEESW_EEEEENS5_IJNS4_10UnderscoreESZ_SZ_EEEEENS4_13SM90_TMA_LOADENS4_14ComposedLayoutINS4_7SwizzleILi3ELi4ELi3EEENS4_18smem_ptr_flag_bitsILi16EEENSV_INS5_IJNSA_ILi8EEESI_EEENS5_IJSI_SC_EEEEEEEvNS4_8identityENS4_23SM90_TMA_LOAD_MULTICASTES1C_vS1D_EENS_8epilogue10collective6detail29Sm90TmaWarpSpecializedAdapterINS1H_15DefaultEpilogueISK_SL_SL_NS1G_6thread17LinearCombinationISK_Li1EffLNS1L_9ScaleType4KindE0ELNS_15FloatRoundStyleE2ESK_EENS1_15EpilogueDefaultEEEEEvvEEEEvNT_6ParamsE)
        /*0014*/ 	.word	0x00000000


	//----- nvinfo : EIATTR_MIN_STACK_SIZE
	.align		4
.L_17:
        /*0018*/ 	.byte	0x04, 0x12
        /*001a*/ 	.short	(.L_19 - .L_18)
	.align		4
.L_18:
        /*001c*/ 	.word	index@(_ZN7cutlass13device_kernelINS_4gemm6kernel13GemmUniversalIN4cute5tupleIJiiiiEEENS1_10collective13CollectiveMmaINS1_34MainloopSm90TmaGmmaWarpSpecializedILi4ENS5_IJNS4_1CILi2EEENSA_ILi1EEESC_EEENS1_35KernelTmaWarpSpecializedCooperativeEEENS5_IJNSA_ILi128EEENSA_ILi256EEENSA_ILi64EEEEEENS_6half_tENS5_IJlSC_lEEESK_SL_NS4_8TiledMMAINS4_8MMA_AtomIJNS4_4SM904GMMA26MMA_64x256x16_F32F16F16_SSILNSP_5MajorE0ELSR_0ELNSP_7ScaleInE1ELSS_1EEEEEENS4_6LayoutISD_NS5_IJSC_NSA_ILi0EEESW_EEEEENS5_IJNS4_10UnderscoreESZ_SZ_EEEEENS4_13SM90_TMA_LOADENS4_14ComposedLayoutINS4_7SwizzleILi3ELi4ELi3EEENS4_18smem_ptr_flag_bitsILi16EEENSV_INS5_IJNSA_ILi8EEESI_EEENS5_IJSI_SC_EEEEEEEvNS4_8identityENS4_23SM90_TMA_LOAD_MULTICASTES1C_vS1D_EENS_8epilogue10collective6detail29Sm90TmaWarpSpecializedAdapterINS1H_15DefaultEpilogueISK_SL_SL_NS1G_6thread17LinearCombinationISK_Li1EffLNS1L_9ScaleType4KindE0ELNS_15FloatRoundStyleE2ESK_EENS1_15EpilogueDefaultEEEEEvvEEEEvNT_6ParamsE)
        /*0020*/ 	.word	0x00000000
.L_19:


//--------------------- .nv.compat                --------------------------
	.section	.nv.compat,"",@"SHT_CUDA_COMPAT_INFO"
	.align	4
        /*0000*/ 	.byte	0x02, 0x09, 0x01, 0x00, 0x02, 0x02, 0x04, 0x00, 0x02, 0x05, 0x05, 0x00, 0x03, 0x07, 0x01, 0x01
        /*0010*/ 	.byte	0x02, 0x03, 0x01, 0x00, 0x02, 0x06, 0x01, 0x00, 0x04, 0x0b, 0x08, 0x00, 0x00, 0x00, 0x00, 0x00
        /*0020*/ 	.byte	0x00, 0x00, 0x00, 0x00


//--------------------- .nv.info._ZN7cutlass13device_kernelINS_4gemm6kernel13GemmUniversalIN4cute5tupleIJiiiiEEENS1_10collective13CollectiveMmaINS1_34MainloopSm90TmaGmmaWarpSpecializedILi4ENS5_IJNS4_1CILi2EEENSA_ILi1EEESC_EEENS1_35KernelTmaWarpSpecializedCooperativeEEENS5_IJNSA_ILi128EEENSA_ILi256EEENSA_ILi64EEEEEENS_6half_tENS5_IJlSC_lEEESK_SL_NS4_8TiledMMAINS4_8MMA_AtomIJNS4_4SM904GMMA26MMA_64x256x16_F32F16F16_SSILNSP_5MajorE0ELSR_0ELNSP_7ScaleInE1ELSS_1EEEEEENS4_6LayoutISD_NS5_IJSC_NSA_ILi0EEESW_EEEEENS5_IJNS4_10UnderscoreESZ_SZ_EEEEENS4_13SM90_TMA_LOADENS4_14ComposedLayoutINS4_7SwizzleILi3ELi4ELi3EEENS4_18smem_ptr_flag_bitsILi16EEENSV_INS5_IJNSA_ILi8EEESI_EEENS5_IJSI_SC_EEEEEEEvNS4_8identityENS4_23SM90_TMA_LOAD_MULTICASTES1C_vS1D_EENS_8epilogue10collective6detail29Sm90TmaWarpSpecializedAdapterINS1H_15DefaultEpilogueISK_SL_SL_NS1G_6thread17LinearCombinationISK_Li1EffLNS1L_9ScaleType4KindE0ELNS_15FloatRoundStyleE2ESK_EENS1_15EpilogueDefaultEEEEEvvEEEEvNT_6ParamsE --------------------------
	.section	.nv.info._ZN7cutlass13device_kernelINS_4gemm6kernel13GemmUniversalIN4cute5tupleIJiiiiEEENS1_10collective13CollectiveMmaINS1_34MainloopSm90TmaGmmaWarpSpecializedILi4ENS5_IJNS4_1CILi2EEENSA_ILi1EEESC_EEENS1_35KernelTmaWarpSpecializedCooperativeEEENS5_IJNSA_ILi128EEENSA_ILi256EEENSA_ILi64EEEEEENS_6half_tENS5_IJlSC_lEEESK_SL_NS4_8TiledMMAINS4_8MMA_AtomIJNS4_4SM904GMMA26MMA_64x256x16_F32F16F16_SSILNSP_5MajorE0ELSR_0ELNSP_7ScaleInE1ELSS_1EEEEEENS4_6LayoutISD_NS5_IJSC_NSA_ILi0EEESW_EEEEENS5_IJNS4_10UnderscoreESZ_SZ_EEEEENS4_13SM90_TMA_LOADENS4_14ComposedLayoutINS4_7SwizzleILi3ELi4ELi3EEENS4_18smem_ptr_flag_bitsILi16EEENSV_INS5_IJNSA_ILi8EEESI_EEENS5_IJSI_SC_EEEEEEEvNS4_8identityENS4_23SM90_TMA_LOAD_MULTICASTES1C_vS1D_EENS_8epilogue10collective6detail29Sm90TmaWarpSpecializedAdapterINS1H_15DefaultEpilogueISK_SL_SL_NS1G_6thread17LinearCombinationISK_Li1EffLNS1L_9ScaleType4KindE0ELNS_15FloatRoundStyleE2ESK_EENS1_15EpilogueDefaultEEEEEvvEEEEvNT_6ParamsE,"",@"SHT_CUDA_INFO"
	.sectionflags	@""
	.align	4


	//----- nvinfo : EIATTR_CUDA_API_VERSION
	.align		4
        /*0000*/ 	.byte	0x04, 0x37
        /*0002*/ 	.short	(.L_21 - .L_20)
.L_20:
        /*0004*/ 	.word	0x00000082


	//----- nvinfo : EIATTR_KPARAM_INFO
	.align		4
.L_21:
        /*0008*/ 	.byte	0x04, 0x17
        /*000a*/ 	.short	(.L_23 - .L_22)
.L_22:
        /*000c*/ 	.word	0x00000000
        /*0010*/ 	.short	0x0000
        /*0012*/ 	.short	0x0070
        /*0014*/ 	.byte	0x00, 0xf0, 0x01, 0x10


	//----- nvinfo : EIATTR_SPARSE_MMA_MASK
	.align		4
.L_23:
        /*0018*/ 	.byte	0x03, 0x50
        /*001a*/ 	.short	0x0000


	//----- nvinfo : EIATTR_MAXREG_COUNT
	.align		4
        /*001c*/ 	.byte	0x03, 0x1b
        /*001e*/ 	.short	0x00a8


	//----- nvinfo : EIATTR_NUM_BARRIERS
	.align		4
        /*0020*/ 	.byte	0x02, 0x4c
        /*0022*/ 	.byte	0x01
	.zero		1


	//----- nvinfo : EIATTR_EXTERNS
	.align		4
        /*0024*/ 	.byte	0x04, 0x0f
        /*0026*/ 	.short	(.L_25 - .L_24)


	//   ....[0]....
	.align		4
.L_24:
        /*0028*/ 	.word	index@(__assertfail)


	//----- nvinfo : EIATTR_MERCURY_ISA_VERSION
	.align		4
.L_25:
        /*002c*/ 	.byte	0x03, 0x5f
        /*002e*/ 	.short	0x0101


	//----- nvinfo : EIATTR_INT_WARP_WIDE_INSTR_OFFSETS
	.align		4
        /*0030*/ 	.byte	0x04, 0x31
        /*0032*/ 	.short	(.L_27 - .L_26)


	//   ....[0]....
.L_26:
        /*0034*/ 	.word	0x00000480


	//   ....[1]....
        /*0038*/ 	.word	0x000004b0


	//   ....[2]....
        /*003c*/ 	.word	0x00000670


	//   ....[3]....
        /*0040*/ 	.word	0x00001d30


	//----- nvinfo : EIATTR_COOP_GROUP_MASK_REGIDS
	.align		4
.L_27:
        /*0044*/ 	.byte	0x04, 0x29
        /*0046*/ 	.short	(.L_29 - .L_28)


	//   ....[0]....
.L_28:
        /*0048*/ 	.word	0xffffffff


	//   ....[1]....
        /*004c*/ 	.word	0xffffffff


	//   ....[2]....
        /*0050*/ 	.word	0xffffffff


	//   ....[3]....
        /*0054*/ 	.word	0xffffffff


	//   ....[4]....
        /*0058*/ 	.word	0xffffffff


	//   ....[5]....
        /*005c*/ 	.word	0xffffffff


	//----- nvinfo : EIATTR_COOP_GROUP_INSTR_OFFSETS
	.align		4
.L_29:
        /*0060*/ 	.byte	0x04, 0x28
        /*0062*/ 	.short	(.L_31 - .L_30)


	//   ....[0]....
.L_30:
        /*0064*/ 	.word	0x00000060


	//   ....[1]....
        /*0068*/ 	.word	0x00000070


	//   ....[2]....
        /*006c*/ 	.word	0x00000130


	//   ....[3]....
        /*0070*/ 	.word	0x000002d0


	//   ....[4]....
        /*0074*/ 	.word	0x000007f0


	//   ....[5]....
        /*0078*/ 	.word	0x00001240


	//----- nvinfo : EIATTR_REG_RECONFIG
	.align		4
.L_31:
        /*007c*/ 	.byte	0x01, 0x54
	.zero		2


	//----- nvinfo : EIATTR_SYSCALL_OFFSETS
	.align		4
        /*0080*/ 	.byte	0x04, 0x46
        /*0082*/ 	.short	(.L_33 - .L_32)


	//   ....[0]....
.L_32:
        /*0084*/ 	.word	0x00001400


	//----- nvinfo : EIATTR_MBARRIER_INSTR_OFFSETS
	.align		4
.L_33:
        /*0088*/ 	.byte	0x04, 0x39
        /*008a*/ 	.short	(.L_35 - .L_34)


	//   ....[0]....
.L_34:
        /*008c*/ 	.word	0x00000230
        /*0090*/ 	.word	0x000000ff
        /*0094*/ 	.word	0x00000000
        /*0098*/ 	.short	0x0100
        /*009a*/ 	.byte	0x08
	.zero		1


	//   ....[1]....
        /*009c*/ 	.word	0x00000240
        /*00a0*/ 	.word	0x000000ff
        /*00a4*/ 	.word	0x00000020
        /*00a8*/ 	.short	0x0100
        /*00aa*/ 	.byte	0x08
	.zero		1


	//   ....[2]....
        /*00ac*/ 	.word	0x00000250
        /*00b0*/ 	.word	0x000000ff
        /*00b4*/ 	.word	0x00000008
        /*00b8*/ 	.short	0x0100
        /*00ba*/ 	.byte	0x08
	.zero		1


	//   ....[3]....
        /*00bc*/ 	.word	0x00000260
        /*00c0*/ 	.word	0x000000ff
        /*00c4*/ 	.word	0x00000028
        /*00c8*/ 	.short	0x0100
        /*00ca*/ 	.byte	0x08
	.zero		1


	//   ....[4]....
        /*00cc*/ 	.word	0x00000270
        /*00d0*/ 	.word	0x000000ff
        /*00d4*/ 	.word	0x00000010
        /*00d8*/ 	.short	0x0100
        /*00da*/ 	.byte	0x08
	.zero		1


	//   ....[5]....
        /*00dc*/ 	.word	0x00000280
        /*00e0*/ 	.word	0x000000ff
        /*00e4*/ 	.word	0x00000030
        /*00e8*/ 	.short	0x0100
        /*00ea*/ 	.byte	0x08
	.zero		1


	//   ....[6]....
        /*00ec*/ 	.word	0x00000290
        /*00f0*/ 	.word	0x000000ff
        /*00f4*/ 	.word	0x00000018
        /*00f8*/ 	.short	0x0100
        /*00fa*/ 	.byte	0x08
	.zero		1


	//   ....[7]....
        /*00fc*/ 	.word	0x000002a0
        /*0100*/ 	.word	0x000000ff
        /*0104*/ 	.word	0x00000038
        /*0108*/ 	.short	0x0100
        /*010a*/ 	.byte	0x08
	.zero		1


	//   ....[8]....
        /*010c*/ 	.word	0x000006f0
        /*0110*/ 	.word	0x000000ff
        /*0114*/ 	.word	0x00000050
        /*0118*/ 	.short	0x0100
        /*011a*/ 	.byte	0x06
	.zero		1


	//   ....[9]....
        /*011c*/ 	.word	0x00000780
        /*0120*/ 	.word	0x000000ff
        /*0124*/ 	.word	0x00000058
        /*0128*/ 	.short	0x0100
        /*012a*/ 	.byte	0x06
	.zero		1


	//   ....[10]....
        /*012c*/ 	.word	0x000014c0
        /*0130*/ 	.word	0x00000003
        /*0134*/ 	.word	0x00000000
        /*0138*/ 	.short	0x010a
        /*013a*/ 	.byte	0x3f
	.zero		1


	//   ....[11]....
        /*013c*/ 	.word	0x00001500
        /*0140*/ 	.word	0x00000003
        /*0144*/ 	.word	0x00000000
        /*0148*/ 	.short	0x010a
        /*014a*/ 	.byte	0x3f
	.zero		1


	//   ....[12]....
        /*014c*/ 	.word	0x00001900
        /*0150*/ 	.word	0x00000005
        /*0154*/ 	.word	0x00000000
        /*0158*/ 	.short	0x010a
        /*015a*/ 	.byte	0x3f
	.zero		1


	//   ....[13]....
        /*015c*/ 	.word	0x00001940
        /*0160*/ 	.word	0x00000005
        /*0164*/ 	.word	0x00000000
        /*0168*/ 	.short	0x010a
        /*016a*/ 	.byte	0x3f
	.zero		1


	//   ....[14]....
        /*016c*/ 	.word	0x00001bd0
        /*0170*/ 	.word	0x00000005
        /*0174*/ 	.word	0x00000000
        /*0178*/ 	.short	0x0101
        /*017a*/ 	.byte	0x3f
	.zero		1


	//   ....[15]....
        /*017c*/ 	.word	0x00001db0
        /*0180*/ 	.word	0x00000003
        /*0184*/ 	.word	0x00000000
        /*0188*/ 	.short	0x0101
        /*018a*/ 	.byte	0x3f
	.zero		1


	//   ....[16]....
        /*018c*/ 	.word	0x0000aba0
        /*0190*/ 	.word	0x00000017
        /*0194*/ 	.word	0x00000020
        /*0198*/ 	.short	0x010a
        /*019a*/ 	.byte	0x3f
	.zero		1


	//   ....[17]....
        /*019c*/ 	.word	0x0000af60
        /*01a0*/ 	.word	0x00000005
        /*01a4*/ 	.word	0x00000058
        /*01a8*/ 	.short	0x0101
        /*01aa*/ 	.byte	0x3f
	.zero		1


	//   ....[18]....
        /*01ac*/ 	.word	0x0000b680
        /*01b0*/ 	.word	0x00000007
        /*01b4*/ 	.word	0x00000000
        /*01b8*/ 	.short	0x010a
        /*01ba*/ 	.byte	0x3f
	.zero		1


	//   ....[19]....
        /*01bc*/ 	.word	0x0000b700
        /*01c0*/ 	.word	0x00000008
        /*01c4*/ 	.word	0x00000000
        /*01c8*/ 	.short	0x010a
        /*01ca*/ 	.byte	0x3f
	.zero		1


	//   ....[20]....
        /*01cc*/ 	.word	0x0000b790
        /*01d0*/ 	.word	0x0000000b
        /*01d4*/ 	.word	0x00000000
        /*01d8*/ 	.short	0x010a
        /*01da*/ 	.byte	0x3f
	.zero		1


	//   ....[21]....
        /*01dc*/ 	.word	0x0000b820
        /*01e0*/ 	.word	0x00000003
        /*01e4*/ 	.word	0x00000000
        /*01e8*/ 	.short	0x010a
        /*01ea*/ 	.byte	0x3f
	.zero		1


	//   ....[22]....
        /*01ec*/ 	.word	0x0000b880
        /*01f0*/ 	.word	0x00000003
        /*01f4*/ 	.word	0x00000000
        /*01f8*/ 	.short	0x010a
        /*01fa*/ 	.byte	0x3f
	.zero		1


	//   ....[23]....
        /*01fc*/ 	.word	0x0000b8d0
        /*0200*/ 	.word	0x00000005
        /*0204*/ 	.word	0x00000000
        /*0208*/ 	.short	0x010a
        /*020a*/ 	.byte	0x3f
	.zero		1


	//   ....[24]....
        /*020c*/ 	.word	0x0000b9a0
        /*0210*/ 	.word	0x00000017
        /*0214*/ 	.word	0x00000020
        /*0218*/ 	.short	0x010a
        /*021a*/ 	.byte	0x3f
	.zero		1


	//   ....[25]....
        /*021c*/ 	.word	0x0000ba70
        /*0220*/ 	.word	0x00000007
        /*0224*/ 	.word	0x00000000
        /*0228*/ 	.short	0x010a
        /*022a*/ 	.byte	0x3f
	.zero		1


	//   ....[26]....
        /*022c*/ 	.word	0x0000bac0
        /*0230*/ 	.word	0x00000008
        /*0234*/ 	.word	0x00000000
        /*0238*/ 	.short	0x010a
        /*023a*/ 	.byte	0x3f
	.zero		1


	//   ....[27]....
        /*023c*/ 	.word	0x0000bb10
        /*0240*/ 	.word	0x0000000b
        /*0244*/ 	.word	0x00000000
        /*0248*/ 	.short	0x010a
        /*024a*/ 	.byte	0x3f
	.zero		1


	//----- nvinfo : EIATTR_NUM_MBARRIERS
	.align		4
.L_35:
        /*024c*/ 	.byte	0x03, 0x38
        /*024e*/ 	.short	0x000a


	//----- nvinfo : EIATTR_EXIT_INSTR_OFFSETS
	.align		4
        /*0250*/ 	.byte	0x04, 0x1c
        /*0252*/ 	.short	(.L_37 - .L_36)


	//   ....[0]....
.L_36:
        /*0254*/ 	.word	0x00000950


	//   ....[1]....
        /*0258*/ 	.word	0x00001170


	//   ....[2]....
        /*025c*/ 	.word	0x0000a2c0


	//   ....[3]....
        /*0260*/ 	.word	0x0000a820


	//   ....[4]....
        /*0264*/ 	.word	0x0000b870


	//----- nvinfo : EIATTR_MAX_THREADS
	.align		4
.L_37:
        /*0268*/ 	.byte	0x04, 0x05
        /*026a*/ 	.short	(.L_39 - .L_38)
.L_38:
        /*026c*/ 	.word	0x00000180
        /*0270*/ 	.word	0x00000001
        /*0274*/ 	.word	0x00000001


	//----- nvinfo : EIATTR_CRS_STACK_SIZE
	.align		4
.L_39:
        /*0278*/ 	.byte	0x04, 0x1e
        /*027a*/ 	.short	(.L_41 - .L_40)
.L_40:
        /*027c*/ 	.word	0x00000000


	//----- nvinfo : EIATTR_CBANK_PARAM_SIZE
	.align		4
.L_41:
        /*0280*/ 	.byte	0x03, 0x19
        /*0282*/ 	.short	0x0470


	//----- nvinfo : EIATTR_PARAM_CBANK
	.align		4
        /*0284*/ 	.byte	0x04, 0x0a
        /*0286*/ 	.short	(.L_43 - .L_42)
	.align		4
.L_42:
        /*0288*/ 	.word	index@(.nv.constant0._ZN7cutlass13device_kernelINS_4gemm6kernel13GemmUniversalIN4cute5tupleIJiiiiEEENS1_10collective13CollectiveMmaINS1_34MainloopSm90TmaGmmaWarpSpecializedILi4ENS5_IJNS4_1CILi2EEENSA_ILi1EEESC_EEENS1_35KernelTmaWarpSpecializedCooperativeEEENS5_IJNSA_ILi128EEENSA_ILi256EEENSA_ILi64EEEEEENS_6half_tENS5_IJlSC_lEEESK_SL_NS4_8TiledMMAINS4_8MMA_AtomIJNS4_4SM904GMMA26MMA_64x256x16_F32F16F16_SSILNSP_5MajorE0ELSR_0ELNSP_7ScaleInE1ELSS_1EEEEEENS4_6LayoutISD_NS5_IJSC_NSA_ILi0EEESW_EEEEENS5_IJNS4_10UnderscoreESZ_SZ_EEEEENS4_13SM90_TMA_LOADENS4_14ComposedLayoutINS4_7SwizzleILi3ELi4ELi3EEENS4_18smem_ptr_flag_bitsILi16EEENSV_INS5_IJNSA_ILi8EEESI_EEENS5_IJSI_SC_EEEEEEEvNS4_8identityENS4_23SM90_TMA_LOAD_MULTICASTES1C_vS1D_EENS_8epilogue10collective6detail29Sm90TmaWarpSpecializedAdapterINS1H_15DefaultEpilogueISK_SL_SL_NS1G_6thread17LinearCombinationISK_Li1EffLNS1L_9ScaleType4KindE0ELNS_15FloatRoundStyleE2ESK_EENS1_15EpilogueDefaultEEEEEvvEEEEvNT_6ParamsE)
        /*028c*/ 	.short	0x0210
        /*028e*/ 	.short	0x0470


	//----- nvinfo : EIATTR_SW_WAR
	.align		4
.L_43:
        /*0290*/ 	.byte	0x04, 0x36
        /*0292*/ 	.short	(.L_45 - .L_44)
.L_44:
        /*0294*/ 	.word	0x00000008
.L_45:


//--------------------- .nv.callgraph             --------------------------
	.section	.nv.callgraph,"",@"SHT_CUDA_CALLGRAPH"
	.align	4
	.sectionentsize	8
	.align		4
        /*0000*/ 	.word	0x00000000
	.align		4
        /*0004*/ 	.word	0xffffffff
	.align		4
        /*0008*/ 	.word	index@(_ZN7cutlass13device_kernelINS_4gemm6kernel13GemmUniversalIN4cute5tupleIJiiiiEEENS1_10collective13CollectiveMmaINS1_34MainloopSm90TmaGmmaWarpSpecializedILi4ENS5_IJNS4_1CILi2EEENSA_ILi1EEESC_EEENS1_35KernelTmaWarpSpecializedCooperativeEEENS5_IJNSA_ILi128EEENSA_ILi256EEENSA_ILi64EEEEEENS_6half_tENS5_IJlSC_lEEESK_SL_NS4_8TiledMMAINS4_8MMA_AtomIJNS4_4SM904GMMA26MMA_64x256x16_F32F16F16_SSILNSP_5MajorE0ELSR_0ELNSP_7ScaleInE1ELSS_1EEEEEENS4_6LayoutISD_NS5_IJSC_NSA_ILi0EEESW_EEEEENS5_IJNS4_10UnderscoreESZ_SZ_EEEEENS4_13SM90_TMA_LOADENS4_14ComposedLayoutINS4_7SwizzleILi3ELi4ELi3EEENS4_18smem_ptr_flag_bitsILi16EEENSV_INS5_IJNSA_ILi8EEESI_EEENS5_IJSI_SC_EEEEEEEvNS4_8identityENS4_23SM90_TMA_LOAD_MULTICASTES1C_vS1D_EENS_8epilogue10collective6detail29Sm90TmaWarpSpecializedAdapterINS1H_15DefaultEpilogueISK_SL_SL_NS1G_6thread17LinearCombinationISK_Li1EffLNS1L_9ScaleType4KindE0ELNS_15FloatRoundStyleE2ESK_EENS1_15EpilogueDefaultEEEEEvvEEEEvNT_6ParamsE)
	.align		4
        /*000c*/ 	.word	index@(__assertfail)
	.align		4
        /*0010*/ 	.word	0x00000000
	.align		4
        /*0014*/ 	.word	0xfffffffe
	.align		4
        /*0018*/ 	.word	0x00000000
	.align		4
        /*001c*/ 	.word	0xfffffffd
	.align		4
        /*0020*/ 	.word	0x00000000
	.align		4
        /*0024*/ 	.word	0xfffffffc


//--------------------- .nv.constant4             --------------------------
	.section	.nv.constant4,"a",@progbits
	.align	8
	.align		8
.nv.constant4:
        /*0000*/ 	.dword	__assertfail
	.align		8
        /*0008*/ 	.dword	__unnamed_1
	.align		8
        /*0010*/ 	.dword	_ZN39_INTERNAL_e7ea6d58_4_k_cu_1aa4380c_39524cuda3std3__45__cpo5beginE
	.align		8
        /*0018*/ 	.dword	_ZN39_INTERNAL_e7ea6d58_4_k_cu_1aa4380c_39524cuda3std3__45__cpo3endE
	.align		8
        /*0020*/ 	.dword	_ZN39_INTERNAL_e7ea6d58_4_k_cu_1aa4380c_39524cuda3std3__45__cpo6cbeginE
	.align		8
        /*0028*/ 	.dword	_ZN39_INTERNAL_e7ea6d58_4_k_cu_1aa4380c_39524cuda3std3__45__cpo4cendE
	.align		8
        /*0030*/ 	.dword	_ZN39_INTERNAL_e7ea6d58_4_k_cu_1aa4380c_39524cuda3std3__441_GLOBAL__N__e7ea6d58_4_k_cu_1aa4380c_39526ignoreE
	.align		8
        /*0038*/ 	.dword	_ZN39_INTERNAL_e7ea6d58_4_k_cu_1aa4380c_39524cuda3std3__419piecewise_constructE
	.align		8
        /*0040*/ 	.dword	_ZN39_INTERNAL_e7ea6d58_4_k_cu_1aa4380c_39524cuda3std3__48in_placeE
	.align		8
        /*0048*/ 	.dword	_ZN39_INTERNAL_e7ea6d58_4_k_cu_1aa4380c_39524cuda3std6ranges3__45__cpo4swapE
	.align		8
        /*0050*/ 	.dword	_ZN39_INTERNAL_e7ea6d58_4_k_cu_1aa4380c_39524cuda3std6ranges3__45__cpo9iter_moveE
	.align		8
        /*0058*/ 	.dword	_ZN39_INTERNAL_e7ea6d58_4_k_cu_1aa4380c_39524cute7productE
	.align		8
        /*0060*/ 	.dword	_ZN39_INTERNAL_e7ea6d58_4_k_cu_1aa4380c_39524cute1_E
	.align		8
        /*0068*/ 	.dword	$str$22
	.align		8
        /*0070*/ 	.dword	$str$23


//--------------------- .text._ZN7cutlass13device_kernelINS_4gemm6kernel13GemmUniversalIN4cute5tupleIJiiiiEEENS1_10collective13CollectiveMmaINS1_34MainloopSm90TmaGmmaWarpSpecializedILi4ENS5_IJNS4_1CILi2EEENSA_ILi1EEESC_EEENS1_35KernelTmaWarpSpecializedCooperativeEEENS5_IJNSA_ILi128EEENSA_ILi256EEENSA_ILi64EEEEEENS_6half_tENS5_IJlSC_lEEESK_SL_NS4_8TiledMMAINS4_8MMA_AtomIJNS4_4SM904GMMA26MMA_64x256x16_F32F16F16_SSILNSP_5MajorE0ELSR_0ELNSP_7ScaleInE1ELSS_1EEEEEENS4_6LayoutISD_NS5_IJSC_NSA_ILi0EEESW_EEEEENS5_IJNS4_10UnderscoreESZ_SZ_EEEEENS4_13SM90_TMA_LOADENS4_14ComposedLayoutINS4_7SwizzleILi3ELi4ELi3EEENS4_18smem_ptr_flag_bitsILi16EEENSV_INS5_IJNSA_ILi8EEESI_EEENS5_IJSI_SC_EEEEEEEvNS4_8identityENS4_23SM90_TMA_LOAD_MULTICASTES1C_vS1D_EENS_8epilogue10collective6detail29Sm90TmaWarpSpecializedAdapterINS1H_15DefaultEpilogueISK_SL_SL_NS1G_6thread17LinearCombinationISK_Li1EffLNS1L_9ScaleType4KindE0ELNS_15FloatRoundStyleE2ESK_EENS1_15EpilogueDefaultEEEEEvvEEEEvNT_6ParamsE --------------------------
	.section	.text._ZN7cutlass13device_kernelINS_4gemm6kernel13GemmUniversalIN4cute5tupleIJiiiiEEENS1_10collective13CollectiveMmaINS1_34MainloopSm90TmaGmmaWarpSpecializedILi4ENS5_IJNS4_1CILi2EEENSA_ILi1EEESC_EEENS1_35KernelTmaWarpSpecializedCooperativeEEENS5_IJNSA_ILi128EEENSA_ILi256EEENSA_ILi64EEEEEENS_6half_tENS5_IJlSC_lEEESK_SL_NS4_8TiledMMAINS4_8MMA_AtomIJNS4_4SM904GMMA26MMA_64x256x16_F32F16F16_SSILNSP_5MajorE0ELSR_0ELNSP_7ScaleInE1ELSS_1EEEEEENS4_6LayoutISD_NS5_IJSC_NSA_ILi0EEESW_EEEEENS5_IJNS4_10UnderscoreESZ_SZ_EEEEENS4_13SM90_TMA_LOADENS4_14ComposedLayoutINS4_7SwizzleILi3ELi4ELi3EEENS4_18smem_ptr_flag_bitsILi16EEENSV_INS5_IJNSA_ILi8EEESI_EEENS5_IJSI_SC_EEEEEEEvNS4_8identityENS4_23SM90_TMA_LOAD_MULTICASTES1C_vS1D_EENS_8epilogue10collective6detail29Sm90TmaWarpSpecializedAdapterINS1H_15DefaultEpilogueISK_SL_SL_NS1G_6thread17LinearCombinationISK_Li1EffLNS1L_9ScaleType4KindE0ELNS_15FloatRoundStyleE2ESK_EENS1_15EpilogueDefaultEEEEEvvEEEEvNT_6ParamsE,"ax",@progbits
	.align	128
.text._ZN7cutlass13device_kernelINS_4gemm6kernel13GemmUniversalIN4cute5tupleIJiiiiEEENS1_10collective13CollectiveMmaINS1_34MainloopSm90TmaGmmaWarpSpecializedILi4ENS5_IJNS4_1CILi2EEENSA_ILi1EEESC_EEENS1_35KernelTmaWarpSpecializedCooperativeEEENS5_IJNSA_ILi128EEENSA_ILi256EEENSA_ILi64EEEEEENS_6half_tENS5_IJlSC_lEEESK_SL_NS4_8TiledMMAINS4_8MMA_AtomIJNS4_4SM904GMMA26MMA_64x256x16_F32F16F16_SSILNSP_5MajorE0ELSR_0ELNSP_7ScaleInE1ELSS_1EEEEEENS4_6LayoutISD_NS5_IJSC_NSA_ILi0EEESW_EEEEENS5_IJNS4_10UnderscoreESZ_SZ_EEEEENS4_13SM90_TMA_LOADENS4_14ComposedLayoutINS4_7SwizzleILi3ELi4ELi3EEENS4_18smem_ptr_flag_bitsILi16EEENSV_INS5_IJNSA_ILi8EEESI_EEENS5_IJSI_SC_EEEEEEEvNS4_8identityENS4_23SM90_TMA_LOAD_MULTICASTES1C_vS1D_EENS_8epilogue10collective6detail29Sm90TmaWarpSpecializedAdapterINS1H_15DefaultEpilogueISK_SL_SL_NS1G_6thread17LinearCombinationISK_Li1EffLNS1L_9ScaleType4KindE0ELNS_15FloatRoundStyleE2ESK_EENS1_15EpilogueDefaultEEEEEvvEEEEvNT_6ParamsE:
        .type           _ZN7cutlass13device_kernelINS_4gemm6kernel13GemmUniversalIN4cute5tupleIJiiiiEEENS1_10collective13CollectiveMmaINS1_34MainloopSm90TmaGmmaWarpSpecializedILi4ENS5_IJNS4_1CILi2EEENSA_ILi1EEESC_EEENS1_35KernelTmaWarpSpecializedCooperativeEEENS5_IJNSA_ILi128EEENSA_ILi256EEENSA_ILi64EEEEEENS_6half_tENS5_IJlSC_lEEESK_SL_NS4_8TiledMMAINS4_8MMA_AtomIJNS4_4SM904GMMA26MMA_64x256x16_F32F16F16_SSILNSP_5MajorE0ELSR_0ELNSP_7ScaleInE1ELSS_1EEEEEENS4_6LayoutISD_NS5_IJSC_NSA_ILi0EEESW_EEEEENS5_IJNS4_10UnderscoreESZ_SZ_EEEEENS4_13SM90_TMA_LOADENS4_14ComposedLayoutINS4_7SwizzleILi3ELi4ELi3EEENS4_18smem_ptr_flag_bitsILi16EEENSV_INS5_IJNSA_ILi8EEESI_EEENS5_IJSI_SC_EEEEEEEvNS4_8identityENS4_23SM90_TMA_LOAD_MULTICASTES1C_vS1D_EENS_8epilogue10collective6detail29Sm90TmaWarpSpecializedAdapterINS1H_15DefaultEpilogueISK_SL_SL_NS1G_6thread17LinearCombinationISK_Li1EffLNS1L_9ScaleType4KindE0ELNS_15FloatRoundStyleE2ESK_EENS1_15EpilogueDefaultEEEEEvvEEEEvNT_6ParamsE,@function
        .size           _ZN7cutlass13device_kernelINS_4gemm6kernel13GemmUniversalIN4cute5tupleIJiiiiEEENS1_10collective13CollectiveMmaINS1_34MainloopSm90TmaGmmaWarpSpecializedILi4ENS5_IJNS4_1CILi2EEENSA_ILi1EEESC_EEENS1_35KernelTmaWarpSpecializedCooperativeEEENS5_IJNSA_ILi128EEENSA_ILi256EEENSA_ILi64EEEEEENS_6half_tENS5_IJlSC_lEEESK_SL_NS4_8TiledMMAINS4_8MMA_AtomIJNS4_4SM904GMMA26MMA_64x256x16_F32F16F16_SSILNSP_5MajorE0ELSR_0ELNSP_7ScaleInE1ELSS_1EEEEEENS4_6LayoutISD_NS5_IJSC_NSA_ILi0EEESW_EEEEENS5_IJNS4_10UnderscoreESZ_SZ_EEEEENS4_13SM90_TMA_LOADENS4_14ComposedLayoutINS4_7SwizzleILi3ELi4ELi3EEENS4_18smem_ptr_flag_bitsILi16EEENSV_INS5_IJNSA_ILi8EEESI_EEENS5_IJSI_SC_EEEEEEEvNS4_8identityENS4_23SM90_TMA_LOAD_MULTICASTES1C_vS1D_EENS_8epilogue10collective6detail29Sm90TmaWarpSpecializedAdapterINS1H_15DefaultEpilogueISK_SL_SL_NS1G_6thread17LinearCombinationISK_Li1EffLNS1L_9ScaleType4KindE0ELNS_15FloatRoundStyleE2ESK_EENS1_15EpilogueDefaultEEEEEvvEEEEvNT_6ParamsE,(.L_x_325 - _ZN7cutlass13device_kernelINS_4gemm6kernel13GemmUniversalIN4cute5tupleIJiiiiEEENS1_10collective13CollectiveMmaINS1_34MainloopSm90TmaGmmaWarpSpecializedILi4ENS5_IJNS4_1CILi2EEENSA_ILi1EEESC_EEENS1_35KernelTmaWarpSpecializedCooperativeEEENS5_IJNSA_ILi128EEENSA_ILi256EEENSA_ILi64EEEEEENS_6half_tENS5_IJlSC_lEEESK_SL_NS4_8TiledMMAINS4_8MMA_AtomIJNS4_4SM904GMMA26MMA_64x256x16_F32F16F16_SSILNSP_5MajorE0ELSR_0ELNSP_7ScaleInE1ELSS_1EEEEEENS4_6LayoutISD_NS5_IJSC_NSA_ILi0EEESW_EEEEENS5_IJNS4_10UnderscoreESZ_SZ_EEEEENS4_13SM90_TMA_LOADENS4_14ComposedLayoutINS4_7SwizzleILi3ELi4ELi3EEENS4_18smem_ptr_flag_bitsILi16EEENSV_INS5_IJNSA_ILi8EEESI_EEENS5_IJSI_SC_EEEEEEEvNS4_8identityENS4_23SM90_TMA_LOAD_MULTICASTES1C_vS1D_EENS_8epilogue10collective6detail29Sm90TmaWarpSpecializedAdapterINS1H_15DefaultEpilogueISK_SL_SL_NS1G_6thread17LinearCombinationISK_Li1EffLNS1L_9ScaleType4KindE0ELNS_15FloatRoundStyleE2ESK_EENS1_15EpilogueDefaultEEEEEvvEEEEvNT_6ParamsE)
        .other          _ZN7cutlass13device_kernelINS_4gemm6kernel13GemmUniversalIN4cute5tupleIJiiiiEEENS1_10collective13CollectiveMmaINS1_34MainloopSm90TmaGmmaWarpSpecializedILi4ENS5_IJNS4_1CILi2EEENSA_ILi1EEESC_EEENS1_35KernelTmaWarpSpecializedCooperativeEEENS5_IJNSA_ILi128EEENSA_ILi256EEENSA_ILi64EEEEEENS_6half_tENS5_IJlSC_lEEESK_SL_NS4_8TiledMMAINS4_8MMA_AtomIJNS4_4SM904GMMA26MMA_64x256x16_F32F16F16_SSILNSP_5MajorE0ELSR_0ELNSP_7ScaleInE1ELSS_1EEEEEENS4_6LayoutISD_NS5_IJSC_NSA_ILi0EEESW_EEEEENS5_IJNS4_10UnderscoreESZ_SZ_EEEEENS4_13SM90_TMA_LOADENS4_14ComposedLayoutINS4_7SwizzleILi3ELi4ELi3EEENS4_18smem_ptr_flag_bitsILi16EEENSV_INS5_IJNSA_ILi8EEESI_EEENS5_IJSI_SC_EEEEEEEvNS4_8identityENS4_23SM90_TMA_LOAD_MULTICASTES1C_vS1D_EENS_8epilogue10collective6detail29Sm90TmaWarpSpecializedAdapterINS1H_15DefaultEpilogueISK_SL_SL_NS1G_6thread17LinearCombinationISK_Li1EffLNS1L_9ScaleType4KindE0ELNS_15FloatRoundStyleE2ESK_EENS1_15EpilogueDefaultEEEEEvvEEEEvNT_6ParamsE,@"STO_CUDA_ENTRY STV_DEFAULT"
_ZN7cutlass13device_kernelINS_4gemm6kernel13GemmUniversalIN4cute5tupleIJiiiiEEENS1_10collective13CollectiveMmaINS1_34MainloopSm90TmaGmmaWarpSpecializedILi4ENS5_IJNS4_1CILi2EEENSA_ILi1EEESC_EEENS1_35KernelTmaWarpSpecializedCooperativeEEENS5_IJNSA_ILi128EEENSA_ILi256EEENSA_ILi64EEEEEENS_6half_tENS5_IJlSC_lEEESK_SL_NS4_8TiledMMAINS4_8MMA_AtomIJNS4_4SM904GMMA26MMA_64x256x16_F32F16F16_SSILNSP_5MajorE0ELSR_0ELNSP_7ScaleInE1ELSS_1EEEEEENS4_6LayoutISD_NS5_IJSC_NSA_ILi0EEESW_EEEEENS5_IJNS4_10UnderscoreESZ_SZ_EEEEENS4_13SM90_TMA_LOADENS4_14ComposedLayoutINS4_7SwizzleILi3ELi4ELi3EEENS4_18smem_ptr_flag_bitsILi16EEENSV_INS5_IJNSA_ILi8EEESI_EEENS5_IJSI_SC_EEEEEEEvNS4_8identityENS4_23SM90_TMA_LOAD_MULTICASTES1C_vS1D_EENS_8epilogue10collective6detail29Sm90TmaWarpSpecializedAdapterINS1H_15DefaultEpilogueISK_SL_SL_NS1G_6thread17LinearCombinationISK_Li1EffLNS1L_9ScaleType4KindE0ELNS_15FloatRoundStyleE2ESK_EENS1_15EpilogueDefaultEEEEEvvEEEEvNT_6ParamsE:
[----:B------:R-:W0:Y:S01]  /*0000*/  LDC R1, c[0x0][0x28] ;  /* 0x00000a00ff017b82 */ /* 0x000e220000000800 */
[----:B------:R-:W1:Y:S01]  /*0010*/  S2R R18, SR_TID.X ;  /* 0x0000000000127919 */ /* 0x000e620000002100 */
[----:B------:R-:W-:Y:S01]  /*0020*/  ELECT P0, URZ, PT ;  /* 0x00000000003f782f */ /* 0x000fe20003800000 */
[----:B------:R-:W-:Y:S01]  /*0030*/  BSSY B0, `(.L_x_0) ;  /* 0x000000f000007945 */ /* 0x000fe20003800000 */
[--C-:B-1----:R-:W-:Y:S02]  /*0040*/  SHF.R.U32.HI R0, RZ, 0x5, R18.reuse ;  /* 0x00000005ff007819 */ /* 0x102fe40000011612 */
[----:B------:R-:W-:-:S03]  /*0050*/  SHF.R.U32.HI R3, RZ, 0x7, R18 ;  /* 0x00000007ff037819 */ /* 0x000fc60000011612 */
[----:B------:R-:W1:Y:S04]  /*0060*/  SHFL.IDX PT, R2, R0, RZ, 0x1f ;  /* 0x00001fff00027589 */ /* 0x000e6800000e0000 */
[----:B------:R2:W3:Y:S01]  /*0070*/  SHFL.IDX PT, R5, R3, RZ, 0x1f ;  /* 0x00001fff03057589 */ /* 0x0004e200000e0000 */
[----:B-1----:R-:W-:-:S13]  /*0080*/  ISETP.NE.OR P0, PT, R2, RZ, !P0 ;  /* 0x000000ff0200720c */ /* 0x002fda0004705670 */
[----:B0-23--:R-:W-:Y:S05]  /*0090*/  @P0 BRA `(.L_x_1) ;  /* 0x0000000000200947 */ /* 0x00dfea0003800000 */
[----:B------:R-:W-:Y:S02]  /*00a0*/  ULDC.64 UR4, c[0x0][0x198] ;  /* 0x0000660000047ab9 */ /* 0x000fe40000000a00 */
[----:B------:R-:W-:Y:S02]  /*00b0*/  UIADD3 UR6, UP0, UR4, 0xf0, URZ ;  /* 0x000000f004067890 */ /* 0x000fe4000ff1e03f */
[----:B------:R-:W-:Y:S02]  /*00c0*/  UIADD3 UR4, UP1, UR4, 0x1f0, URZ ;  /* 0x000001f004047890 */ /* 0x000fe4000ff3e03f */
[----:B------:R-:W-:Y:S02]  /*00d0*/  UIADD3.X UR7, URZ, UR5, URZ, UP0, !UPT ;  /* 0x000000053f077290 */ /* 0x000fe400087fe43f */
[----:B------:R-:W-:-:S07]  /*00e0*/  UIADD3.X UR5, URZ, UR5, URZ, UP1, !UPT ;  /* 0x000000053f057290 */ /* 0x000fce0008ffe43f */
[----:B------:R0:W-:Y:S02]  /*00f0*/  UTMACCTL.PF [UR6] ;  /* 0x00000000060079b9 */ /* 0x0001e40008040000 */
[----:B------:R0:W-:Y:S02]  /*0100*/  UTMACCTL.PF [UR4] ;  /* 0x00000000040079b9 */ /* 0x0001e40008040000 */
[----:B0-----:R-:W-:Y:S01]  /*0110*/  NOP ;  /* 0x0000000000007918 */ /* 0x001fe20000000000 */
.L_x_1:
[----:B------:R-:W-:Y:S05]  /*0120*/  BSYNC B0 ;  /* 0x0000000000007941 */ /* 0x000fea0003800000 */
.L_x_0:
[----:B------:R-:W0:Y:S02]  /*0130*/  SHFL.IDX PT, R3, R0, RZ, 0x1f ;  /* 0x00001fff00037589 */ /* 0x000e2400000e0000 */
[----:B0-----:R-:W-:-:S13]  /*0140*/  ISETP.NE.AND P0, PT, R3, RZ, PT ;  /* 0x000000ff0300720c */ /* 0x001fda0003f05270 */
[----:B------:R-:W-:Y:S05]  /*0150*/  @P0 BRA `(.L_x_2) ;  /* 0x0000000000580947 */ /* 0x000fea0003800000 */
[----:B------:R-:W0:Y:S01]  /*0160*/  S2UR UR8, SR_CgaCtaId ;  /* 0x00000000000879c3 */ /* 0x000e220000008800 */
[----:B------:R-:W-:Y:S01]  /*0170*/  UMOV UR4, 0x400 ;  /* 0x0000040000047882 */ /* 0x000fe20000000000 */
[----:B------:R-:W-:Y:S01]  /*0180*/  UMOV UR5, 0x1 ;  /* 0x0000000100057882 */ /* 0x000fe20000000000 */
[----:B------:R-:W-:Y:S01]  /*0190*/  UMOV UR6, 0x4 ;  /* 0x0000000400067882 */ /* 0x000fe20000000000 */
[----:B------:R-:W-:Y:S01]  /*01a0*/  ELECT P0, URZ, PT ;  /* 0x00000000003f782f */ /* 0x000fe20003800000 */
[----:B------:R-:W-:-:S04]  /*01b0*/  UIADD3 UR6, -UR6, 0x100000, URZ ;  /* 0x0010000006067890 */ /* 0x000fc8000fffe13f */
[----:B------:R-:W-:Y:S02]  /*01c0*/  USHF.L.U32 UR7, UR6, 0xb, URZ ;  /* 0x0000000b06077899 */ /* 0x000fe4000800063f */
[----:B------:R-:W-:Y:S02]  /*01d0*/  USHF.L.U32 UR6, UR6, 0x1, URZ ;  /* 0x0000000106067899 */ /* 0x000fe4000800063f */
[----:B0-----:R-:W-:Y:S02]  /*01e0*/  ULEA UR8, UR8, UR4, 0x18 ;  /* 0x0000000408087291 */ /* 0x001fe4000f8ec03f */
[----:B------:R-:W-:-:S04]  /*01f0*/  UIADD3 UR4, -UR5, 0x100000, URZ ;  /* 0x0010000005047890 */ /* 0x000fc8000fffe13f */
[----:B------:R-:W-:Y:S02]  /*0200*/  USHF.L.U32 UR5, UR4, 0xb, URZ ;  /* 0x0000000b04057899 */ /* 0x000fe4000800063f */
[----:B------:R-:W-:Y:S01]  /*0210*/  USHF.L.U32 UR4, UR4, 0x1, URZ ;  /* 0x0000000104047899 */ /* 0x000fe2000800063f */
[----:B------:R-:W0:Y:S11]  /*0220*/  FENCE.VIEW.ASYNC.S ;  /* 0x00000000000073c6 */ /* 0x000e360000000000 */
[----:B0-----:R0:W1:Y:S01]  /*0230*/  SYNCS.EXCH.64 URZ, [UR8], UR4 ;  /* 0x00000004083f75b2 */ /* 0x0010620008000100 */
[----:B------:R0:W2:Y:S01]  /*0240*/  SYNCS.EXCH.64 URZ, [UR8+0x20], UR6 ;  /* 0x00002006083f75b2 */ /* 0x0000a20008000100 */
[----:B------:R0:W3:Y:S01]  /*0250*/  SYNCS.EXCH.64 URZ, [UR8+0x8], UR4 ;  /* 0x00000804083f75b2 */ /* 0x0000e20008000100 */
[----:B------:R0:W4:Y:S01]  /*0260*/  SYNCS.EXCH.64 URZ, [UR8+0x28], UR6 ;  /* 0x00002806083f75b2 */ /* 0x0001220008000100 */
[----:B------:R0:W0:Y:S01]  /*0270*/  SYNCS.EXCH.64 URZ, [UR8+0x10], UR4 ;  /* 0x00001004083f75b2 */ /* 0x0000220008000100 */
[----:B------:R0:W0:Y:S01]  /*0280*/  SYNCS.EXCH.64 URZ, [UR8+0x30], UR6 ;  /* 0x00003006083f75b2 */ /* 0x0000220008000100 */
[----:B------:R0:W0:Y:S01]  /*0290*/  SYNCS.EXCH.64 URZ, [UR8+0x18], UR4 ;  /* 0x00001804083f75b2 */ /* 0x0000220008000100 */
[----:B------:R0:W0:Y:S01]  /*02a0*/  SYNCS.EXCH.64 URZ, [UR8+0x38], UR6 ;  /* 0x00003806083f75b2 */ /* 0x0000220008000100 */
[----:B------:R-:W-:Y:S01]  /*02b0*/  NOP ;  /* 0x0000000000007918 */ /* 0x000fe20000000000 */
.L_x_2:
[----:B------:R-:W-:Y:S01]  /*02c0*/  SHF.R.S32.HI R7, RZ, 0x1f, R18 ;  /* 0x0000001fff077819 */ /* 0x000fe20000011412 */
[----:B------:R-:W5:Y:S01]  /*02d0*/  SHFL.IDX PT, R0, R0, RZ, 0x1f ;  /* 0x00001fff00007589 */ /* 0x000f6200000e0000 */
[----:B0-----:R-:W0:Y:S01]  /*02e0*/  S2UR UR8, SR_CTAID.X ;  /* 0x00000000000879c3 */ /* 0x001e220000002500 */
[----:B------:R-:W-:Y:S02]  /*02f0*/  ELECT P0, URZ, PT ;  /* 0x00000000003f782f */ /* 0x000fe40003800000 */
[----:B------:R-:W-:Y:S01]  /*0300*/  LEA.HI R7, R7, R18, RZ, 0x7 ;  /* 0x0000001207077211 */ /* 0x000fe200078f38ff */
[----:B------:R-:W1:Y:S01]  /*0310*/  S2R R4, SR_CTAID.Y ;  /* 0x0000000000047919 */ /* 0x000e620000002600 */
[----:B------:R-:W-:Y:S01]  /*0320*/  SHF.R.S32.HI R8, RZ, 0x1f, R3 ;  /* 0x0000001fff087819 */ /* 0x000fe20000011403 */
[----:B------:R-:W-:Y:S01]  /*0330*/  ULDC UR4, c[0x0][0x150] ;  /* 0x0000540000047ab9 */ /* 0x000fe20000000800 */
[----:B------:R-:W-:Y:S01]  /*0340*/  LOP3.LUT R7, R7, 0xffffff80, RZ, 0xc0, !PT ;  /* 0xffffff8007077812 */ /* 0x000fe200078ec0ff */
[----:B------:R-:W-:Y:S01]  /*0350*/  NOP ;  /* 0x0000000000007918 */ /* 0x000fe20000000000 */
[----:B------:R-:W-:Y:S01]  /*0360*/  LEA.HI R8, R8, R3, RZ, 0x2 ;  /* 0x0000000308087211 */ /* 0x000fe200078f10ff */
[----:B------:R-:W2:Y:S01]  /*0370*/  LDC R10, c[0x0][0x144] ;  /* 0x00005100ff0a7b82 */ /* 0x000ea20000000800 */
[----:B------:R-:W-:Y:S01]  /*0380*/  NOP ;  /* 0x0000000000007918 */ /* 0x000fe20000000000 */
[----:B------:R-:W-:Y:S01]  /*0390*/  IMAD.IADD R6, R18, 0x1, -R7 ;  /* 0x0000000112067824 */ /* 0x000fe200078e0a07 */
[----:B------:R-:W-:Y:S01]  /*03a0*/  LOP3.LUT R8, R8, 0x3ffffffc, RZ, 0xc0, !PT ;  /* 0x3ffffffc08087812 */ /* 0x000fe200078ec0ff */
[----:B------:R-:W-:Y:S01]  /*03b0*/  IMAD.MOV.U32 R22, RZ, RZ, 0x1 ;  /* 0x00000001ff167424 */ /* 0x000fe200078e00ff */
[----:B------:R-:W-:-:S02]  /*03c0*/  ISETP.NE.AND P3, PT, R5, RZ, PT ;  /* 0x000000ff0500720c */ /* 0x000fc40003f65270 */
[----:B------:R-:W-:Y:S01]  /*03d0*/  SHF.R.S32.HI R7, RZ, 0x1f, R6 ;  /* 0x0000001fff077819 */ /* 0x000fe20000011406 */
[----:B------:R-:W-:Y:S01]  /*03e0*/  IMAD.IADD R8, R3, 0x1, -R8 ;  /* 0x0000000103087824 */ /* 0x000fe200078e0a08 */
[----:B------:R-:W3:Y:S02]  /*03f0*/  LDC R13, c[0x0][0x140] ;  /* 0x00005000ff0d7b82 */ /* 0x000ee40000000800 */
[----:B------:R-:W-:Y:S02]  /*0400*/  LEA.HI R7, R7, R6, RZ, 0x3 ;  /* 0x0000000607077211 */ /* 0x000fe400078f18ff */
[----:B-----5:R-:W-:Y:S02]  /*0410*/  ISETP.NE.OR P0, PT, R0, RZ, !P0 ;  /* 0x000000ff0000720c */ /* 0x020fe40004705670 */
[--C-:B------:R-:W-:Y:S02]  /*0420*/  SHF.R.S32.HI R0, RZ, 0x3, R7.reuse ;  /* 0x00000003ff007819 */ /* 0x100fe40000011407 */
[----:B------:R-:W-:-:S02]  /*0430*/  SHF.R.S32.HI R7, RZ, 0x1f, R7 ;  /* 0x0000001fff077819 */ /* 0x000fc40000011407 */
[----:B0-----:R-:W-:Y:S02]  /*0440*/  I2FP.F32.U32 R9, UR8 ;  /* 0x0000000800097c45 */ /* 0x001fe40008201000 */
[----:B------:R-:W-:-:S03]  /*0450*/  LEA.HI R7, R7, R0, RZ, 0x2 ;  /* 0x0000000007077211 */ /* 0x000fc600078f10ff */
[----:B------:R-:W-:Y:S01]  /*0460*/  FMUL R9, R9, UR4 ;  /* 0x0000000409097c20 */ /* 0x000fe20008400000 */
[----:B------:R-:W-:Y:S01]  /*0470*/  LOP3.LUT R7, R7, 0xfffffffc, RZ, 0xc0, !PT ;  /* 0xfffffffc07077812 */ /* 0x000fe200078ec0ff */
[----:B------:R-:W-:Y:S01]  /*0480*/  VOTEU.ALL UP0, P0 ;  /* 0x00000000003f7886 */ /* 0x000fe20000000000 */
[----:B-1----:R-:W-:Y:S01]  /*0490*/  I2FP.F32.U32 R3, R4 ;  /* 0x0000000400037245 */ /* 0x002fe20000201000 */
[----:B------:R-:W-:Y:S01]  /*04a0*/  ULDC UR4, c[0x0][0x154] ;  /* 0x0000550000047ab9 */ /* 0x000fe20000000800 */
[----:B------:R-:W-:Y:S01]  /*04b0*/  VOTEU.ALL UP1, P0 ;  /* 0x00000000003f7886 */ /* 0x000fe20000020000 */
[----:B------:R-:W0:Y:S01]  /*04c0*/  F2I.U32.TRUNC.NTZ R9, R9 ;  /* 0x0000000900097305 */ /* 0x000e22000020f000 */
[----:B------:R-:W-:Y:S01]  /*04d0*/  IMAD.IADD R7, R0, 0x1, -R7 ;  /* 0x0000000100077824 */ /* 0x000fe200078e0a07 */
[----:B------:R-:W1:Y:S01]  /*04e0*/  @!UP0 S2UR UR7, SR_CgaCtaId ;  /* 0x00000000000789c3 */ /* 0x000e620000008800 */
[----:B------:R-:W-:Y:S01]  /*04f0*/  FMUL R12, R3, UR4 ;  /* 0x00000004030c7c20 */ /* 0x000fe20008400000 */
[----:B------:R-:W-:Y:S01]  /*0500*/  UMOV UR4, 0x20 ;  /* 0x0000002000047882 */ /* 0x000fe20000000000 */
[----:B------:R-:W-:Y:S01]  /*0510*/  IMAD R8, R8, 0x4, R7 ;  /* 0x0000000408087824 */ /* 0x000fe200078e0207 */
[----:B------:R-:W-:Y:S01]  /*0520*/  @!UP0 UMOV UR6, 0x400 ;  /* 0x0000040000068882 */ /* 0x000fe20000000000 */
[----:B------:R-:W-:-:S04]  /*0530*/  @!UP0 UIADD3 UR4, -UR4, 0x100000, URZ ;  /* 0x0010000004048890 */ /* 0x000fc8000fffe13f */
[----:B------:R-:W-:Y:S02]  /*0540*/  @!UP0 USHF.L.U32 UR5, UR4, 0xb, URZ ;  /* 0x0000000b04058899 */ /* 0x000fe4000800063f */
[----:B------:R-:W-:Y:S01]  /*0550*/  @!UP0 USHF.L.U32 UR4, UR4, 0x1, URZ ;  /* 0x0000000104048899 */ /* 0x000fe2000800063f */
[----:B---3--:R-:W-:Y:S01]  /*0560*/  ISETP.EQ.U32.AND P2, PT, R13, 0x1, PT ;  /* 0x000000010d00780c */ /* 0x008fe20003f42070 */
[----:B------:R-:W3:Y:S01]  /*0570*/  F2I.U32.TRUNC.NTZ R12, R12 ;  /* 0x0000000c000c7305 */ /* 0x000ee2000020f000 */
[----:B------:R-:W-:Y:S01]  /*0580*/  LEA.HI R0, R8, R8, RZ, 0x1 ;  /* 0x0000000808007211 */ /* 0x000fe200078f08ff */
[----:B------:R-:W5:Y:S03]  /*0590*/  LDC R7, c[0x0][0x148] ;  /* 0x00005200ff077b82 */ /* 0x000f660000000800 */
[----:B------:R-:W-:Y:S01]  /*05a0*/  LOP3.LUT R11, R0, 0xfffffffe, RZ, 0xc0, !PT ;  /* 0xfffffffe000b7812 */ /* 0x000fe200078ec0ff */
[----:B0-----:R-:W-:Y:S01]  /*05b0*/  IMAD.MOV R15, RZ, RZ, -R9 ;  /* 0x000000ffff0f7224 */ /* 0x001fe200078e0a09 */
[----:B------:R-:W-:-:S03]  /*05c0*/  SHF.R.S32.HI R9, RZ, 0x1f, R2 ;  /* 0x0000001fff097819 */ /* 0x000fc60000011402 */
[----:B--2---:R-:W-:Y:S01]  /*05d0*/  IMAD R3, R10, R15, UR8 ;  /* 0x000000080a037e24 */ /* 0x004fe2000f8e020f */
[----:B------:R-:W-:Y:S01]  /*05e0*/  LEA.HI R9, R9, R2, RZ, 0x2 ;  /* 0x0000000209097211 */ /* 0x000fe200078f10ff */
[C---:B------:R-:W-:Y:S02]  /*05f0*/  IMAD.IADD R0, R8.reuse, 0x1, -R11 ;  /* 0x0000000108007824 */ /* 0x040fe400078e0a0b */
[----:B------:R-:W-:Y:S01]  /*0600*/  IMAD.SHL.U32 R11, R8, 0x4, RZ ;  /* 0x00000004080b7824 */ /* 0x000fe200078e00ff */
[----:B------:R-:W-:Y:S01]  /*0610*/  LOP3.LUT R9, R9, 0xfffffffc, RZ, 0xc0, !PT ;  /* 0xfffffffc09097812 */ /* 0x000fe200078ec0ff */
[----:B---3--:R-:W-:Y:S01]  /*0620*/  IMAD.MOV R24, RZ, RZ, -R12 ;  /* 0x000000ffff187224 */ /* 0x008fe200078e0a0c */
[----:B------:R-:W-:Y:S01]  /*0630*/  ISETP.NE.AND P4, PT, R0, R3, PT ;  /* 0x000000030000720c */ /* 0x000fe20003f85270 */
[----:B-1----:R-:W-:Y:S01]  /*0640*/  @!UP0 ULEA UR6, UR7, UR6, 0x18 ;  /* 0x0000000607068291 */ /* 0x002fe2000f8ec03f */
[----:B------:R-:W-:Y:S01]  /*0650*/  LOP3.LUT R152, R8, 0xc, R11, 0x78, !PT ;  /* 0x0000000c08987812 */ /* 0x000fe200078e780b */
[----:B------:R-:W-:Y:S01]  /*0660*/  IMAD.IADD R0, R2, 0x1, -R9 ;  /* 0x0000000102007824 */ /* 0x000fe200078e0a09 */
[----:B------:R-:W-:Y:S01]  /*0670*/  VOTEU.ALL UP0, P0 ;  /* 0x00000000003f7886 */ /* 0x000fe20000000000 */
[----:B------:R-:W-:Y:S01]  /*0680*/  LOP3.LUT P0, RZ, R6, 0x7, RZ, 0xc0, !PT ;  /* 0x0000000706ff7812 */ /* 0x000fe2000780c0ff */
[----:B------:R-:W-:-:S02]  /*0690*/  VIADD R6, R5, 0xffffffff ;  /* 0xffffffff05067836 */ /* 0x000fc40000000000 */
[----:B------:R-:W-:Y:S01]  /*06a0*/  ISETP.NE.AND P1, PT, R0, 0x3, PT ;  /* 0x000000030000780c */ /* 0x000fe20003f25270 */
[----:B-----5:R-:W-:Y:S01]  /*06b0*/  IMAD R9, R7, R24, R4 ;  /* 0x0000001807097224 */ /* 0x020fe200078e0204 */
[----:B------:R-:W-:Y:S02]  /*06c0*/  ISETP.LT.U32.AND P0, PT, R152, 0x2, !P0 ;  /* 0x000000029800780c */ /* 0x000fe40004701070 */
[----:B------:R-:W-:Y:S01]  /*06d0*/  ISETP.EQ.OR P1, PT, R0, RZ, !P1 ;  /* 0x000000ff0000720c */ /* 0x000fe20004f22670 */
[----:B------:R-:W0:Y:S02]  /*06e0*/  FENCE.VIEW.ASYNC.S ;  /* 0x00000000000073c6 */ /* 0x000e240000000000 */
[----:B0-----:R0:W1:Y:S01]  /*06f0*/  @!UP0 SYNCS.EXCH.64 URZ, [UR6+0x50], UR4 ;  /* 0x00005004063f85b2 */ /* 0x0010620008000100 */
[----:B------:R-:W-:Y:S02]  /*0700*/  @P4 LEA.HI R2, R152, R152, RZ, 0x1 ;  /* 0x0000009898024211 */ /* 0x000fe400078f08ff */
[----:B------:R-:W-:-:S02]  /*0710*/  ISETP.EQ.AND P1, PT, R5, RZ, P1 ;  /* 0x000000ff0500720c */ /* 0x000fc40000f22270 */
[----:B------:R-:W-:Y:S02]  /*0720*/  @P4 SHF.R.S32.HI R2, RZ, 0x1, R2 ;  /* 0x00000001ff024819 */ /* 0x000fe40000011402 */
[----:B------:R-:W-:Y:S02]  /*0730*/  ISETP.GE.U32.AND P6, PT, R6, 0x2, PT ;  /* 0x000000020600780c */ /* 0x000fe40003fc6070 */
[----:B------:R-:W-:Y:S02]  /*0740*/  @P4 ISETP.NE.AND P5, PT, R2, R9, PT ;  /* 0x000000090200420c */ /* 0x000fe40003fa5270 */
[----:B------:R-:W-:Y:S02]  /*0750*/  SEL R9, RZ, 0x1, !P0 ;  /* 0x00000001ff097807 */ /* 0x000fe40004000000 */
[----:B------:R-:W-:Y:S02]  /*0760*/  @P4 SEL R22, RZ, 0x1, P5 ;  /* 0x00000001ff164807 */ /* 0x000fe40002800000 */
[----:B------:R-:W-:Y:S01]  /*0770*/  SEL R19, RZ, 0x1, !P1 ;  /* 0x00000001ff137807 */ /* 0x000fe20004800000 */
[----:B------:R0:W2:Y:S01]  /*0780*/  @!UP1 SYNCS.EXCH.64 URZ, [UR6+0x58], UR4 ;  /* 0x00005804063f95b2 */ /* 0x0000a20008000100 */
[----:B------:R-:W-:Y:S01]  /*0790*/  LOP3.LUT R22, R22, R9, RZ, 0xc0, !PT ;  /* 0x0000000916167212 */ /* 0x000fe200078ec0ff */
[----:B------:R-:W-:Y:S01]  /*07a0*/  NOP ;  /* 0x0000000000007918 */ /* 0x000fe20000000000 */
[----:B------:R-:W-:Y:S01]  /*07b0*/  SEL R19, R19, 0x2, P6 ;  /* 0x0000000213137807 */ /* 0x000fe20003000000 */
[----:B------:R-:W-:Y:S06]  /*07c0*/  @!P2 BRA `(.L_x_3) ;  /* 0x000000000008a947 */ /* 0x000fec0003800000 */
[----:B-12-4-:R-:W-:Y:S01]  /*07d0*/  UCGABAR_ARV ;  /* 0x00000000000079c7 */ /* 0x016fe20008000000 */
[----:B------:R-:W-:Y:S05]  /*07e0*/  BRA `(.L_x_4) ;  /* 0x0000000000047947 */ /* 0x000fea0003800000 */
.L_x_3:
[----:B-12-4-:R-:W-:Y:S01]  /*07f0*/  NOP ;  /* 0x0000000000007918 */ /* 0x016fe20000000000 */
.L_x_4:
[----:B------:R-:W1:Y:S01]  /*0800*/  LDC R2, c[0x0][0x65c] ;  /* 0x00019700ff027b82 */ /* 0x000e620000000800 */
[----:B------:R-:W-:Y:S02]  /*0810*/  IMAD.U32 R8, RZ, RZ, UR8 ;  /* 0x00000008ff087e24 */ /* 0x000fe4000f8e00ff */
[----:B------:R-:W-:Y:S01]  /*0820*/  IMAD.MOV.U32 R9, RZ, RZ, RZ ;  /* 0x000000ffff097224 */ /* 0x000fe200078e00ff */
[----:B-1----:R-:W-:-:S04]  /*0830*/  ISETP.NE.AND P1, PT, R2, 0x1, PT ;  /* 0x000000010200780c */ /* 0x002fc80003f25270 */
[----:B------:R-:W-:-:S09]  /*0840*/  P2R R5, PR, RZ, 0x2 ;  /* 0x00000002ff057803 */ /* 0x000fd20000000000 */
[----:B------:R-:W1:Y:S01]  /*0850*/  @P1 LDC R17, c[0x0][0x10] ;  /* 0x00000400ff111b82 */ /* 0x000e620000000800 */
[----:B------:R-:W-:Y:S02]  /*0860*/  @P1 IMAD.MOV.U32 R5, RZ, RZ, RZ ;  /* 0x000000ffff051224 */ /* 0x000fe400078e00ff */
[----:B------:R-:W-:-:S05]  /*0870*/  @P1 IMAD.MOV.U32 R13, RZ, RZ, RZ ;  /* 0x000000ffff0d1224 */ /* 0x000fca00078e00ff */
[----:B------:R-:W2:Y:S01]  /*0880*/  @!P1 LDC R11, c[0x0][0xc] ;  /* 0x00000300ff0b9b82 */ /* 0x000ea20000000800 */
[----:B-1----:R-:W-:-:S04]  /*0890*/  @P1 IMAD.WIDE.U32 R16, R17, UR8, R4 ;  /* 0x0000000811101c25 */ /* 0x002fc8000f8e0004 */
[----:B------:R-:W-:Y:S02]  /*08a0*/  @P1 IMAD.IADD R17, R17, 0x1, R13 ;  /* 0x0000000111111824 */ /* 0x000fe400078e020d */
[----:B--2---:R-:W-:-:S04]  /*08b0*/  @!P1 IMAD.WIDE.U32 R8, R4, R11, R8 ;  /* 0x0000000b04089225 */ /* 0x004fc800078e0008 */
[----:B------:R-:W-:Y:S02]  /*08c0*/  @!P1 IMAD.MOV.U32 R16, RZ, RZ, R8 ;  /* 0x000000ffff109224 */ /* 0x000fe400078e0008 */
[----:B------:R-:W-:Y:S01]  /*08d0*/  @!P1 IMAD.MOV.U32 R17, RZ, RZ, R9 ;  /* 0x000000ffff119224 */ /* 0x000fe200078e0009 */
[----:B------:R-:W-:Y:S06]  /*08e0*/  @!P2 BRA `(.L_x_5) ;  /* 0x00000000000ca947 */ /* 0x000fec0003800000 */
[----:B------:R-:W-:Y:S01]  /*08f0*/  UCGABAR_WAIT ;  /* 0x0000000000007dc7 */ /* 0x000fe20008000000 */
[----:B------:R-:W-:Y:S01]  /*0900*/  CCTL.IVALL ;  /* 0x00000000ff00798f */ /* 0x000fe20002000000 */
[----:B------:R-:W-:Y:S05]  /*0910*/  BRA `(.L_x_6) ;  /* 0x0000000000047947 */ /* 0x000fea0003800000 */
.L_x_5:
[----:B------:R-:W-:Y:S06]  /*0920*/  BAR.SYNC.DEFER_BLOCKING 0x0 ;  /* 0x0000000000007b1d */ /* 0x000fec0000010000 */
.L_x_6:
[----:B------:R-:W-:Y:S05]  /*0930*/  @!P3 BRA `(.L_x_7) ;  /* 0x000000980064b947 */ /* 0x000fea0003800000 */
[----:B------:R-:W-:-:S13]  /*0940*/  ISETP.GT.U32.AND P0, PT, R6, 0x1, PT ;  /* 0x000000010600780c */ /* 0x000fda0003f04070 */
[----:B0-----:R-:W-:Y:S05]  /*0950*/  @P0 EXIT ;  /* 0x000000000000094d */ /* 0x001fea0003800000 */
[----:B------:R-:W-:Y:S01]  /*0960*/  ULDC.64 UR4, c[0x0][0x650] ;  /* 0x0001940000047ab9 */ /* 0x000fe20000000a00 */
[----:B------:R-:W-:Y:S01]  /*0970*/  PRMT R0, RZ, 0x7610, R0 ;  /* 0x00007610ff007816 */ /* 0x000fe20000000000 */
[----:B------:R-:W-:Y:S01]  /*0980*/  IMAD.MOV.U32 R154, RZ, RZ, -0x1 ;  /* 0xffffffffff9a7424 */ /* 0x000fe200078e00ff */
[----:B------:R-:W-:Y:S01]  /*0990*/  ISETP.GE.U32.AND P0, PT, R16, UR4, PT ;  /* 0x0000000410007c0c */ /* 0x000fe2000bf06070 */
[----:B------:R-:W-:Y:S02]  /*09a0*/  IMAD.MOV.U32 R153, RZ, RZ, -0x1 ;  /* 0xffffffffff997424 */ /* 0x000fe400078e00ff */
[----:B------:R-:W-:Y:S01]  /*09b0*/  IMAD.MOV.U32 R23, RZ, RZ, -0x1 ;  /* 0xffffffffff177424 */ /* 0x000fe200078e00ff */
[----:B------:R-:W-:-:S13]  /*09c0*/  ISETP.GE.U32.AND.EX P0, PT, R17, UR5, PT, P0 ;  /* 0x0000000511007c0c */ /* 0x000fda000bf06100 */
[----:B------:R-:W-:Y:S05]  /*09d0*/  @P0 BRA `(.L_x_8) ;  /* 0x00000004002c0947 */ /* 0x000fea0003800000 */
[----:B------:R-:W0:Y:S01]  /*09e0*/  LDC.64 R20, c[0x0][0x628] ;  /* 0x00018a00ff147b82 */ /* 0x000e220000000a00 */
[----:B------:R-:W-:Y:S02]  /*09f0*/  IMAD.MOV.U32 R8, RZ, RZ, R16 ;  /* 0x000000ffff087224 */ /* 0x000fe400078e0010 */
[----:B------:R-:W-:-:S05]  /*0a00*/  IMAD.MOV.U32 R9, RZ, RZ, R17 ;  /* 0x000000ffff097224 */ /* 0x000fca00078e0011 */
[----:B------:R-:W1:Y:S08]  /*0a10*/  LDC R0, c[0x0][0x630] ;  /* 0x00018c00ff007b82 */ /* 0x000e700000000800 */
[----:B------:R-:W2:Y:S01]  /*0a20*/  LDC.64 R26, c[0x0][0x620] ;  /* 0x00018800ff1a7b82 */ /* 0x000ea20000000a00 */
[----:B0-----:R-:W-:-:S04]  /*0a30*/  ISETP.NE.U32.AND P0, PT, R20, RZ, PT ;  /* 0x000000ff1400720c */ /* 0x001fc80003f05070 */
[----:B------:R-:W-:-:S13]  /*0a40*/  ISETP.NE.AND.EX P0, PT, R21, RZ, PT, P0 ;  /* 0x000000ff1500720c */ /* 0x000fda0003f05300 */
[----:B-12---:R-:W-:Y:S05]  /*0a50*/  @!P0 BRA `(.L_x_9) ;  /* 0x0000000000288947 */ /* 0x006fea0003800000 */
[----:B------:R-:W0:Y:S02]  /*0a60*/  LDC R13, c[0x0][0x634] ;  /* 0x00018d00ff0d7b82 */ /* 0x000e240000000800 */
[----:B0-----:R-:W-:-:S05]  /*0a70*/  IADD3 R13, P0, R16, R13, RZ ;  /* 0x0000000d100d7210 */ /* 0x001fca0007f1e0ff */
[----:B------:R-:W-:-:S04]  /*0a80*/  IMAD.X R15, RZ, RZ, R17, P0 ;  /* 0x000000ffff0f7224 */ /* 0x000fc800000e0611 */
[----:B------:R-:W-:-:S04]  /*0a90*/  IMAD.WIDE.U32 R8, R15, R20, RZ ;  /* 0x000000140f087225 */ /* 0x000fc800078e00ff */
[----:B------:R-:W-:-:S04]  /*0aa0*/  IMAD.WIDE.U32 R10, P0, R13, R21, R8 ;  /* 0x000000150d0a7225 */ /* 0x000fc80007800008 */
[----:B------:R-:W-:-:S04]  /*0ab0*/  IMAD.WIDE.U32 R8, R13, R20, RZ ;  /* 0x000000140d087225 */ /* 0x000fc800078e00ff */
[----:B------:R-:W-:Y:S01]  /*0ac0*/  IMAD.X R13, RZ, RZ, RZ, P0 ;  /* 0x000000ffff0d7224 */ /* 0x000fe200000e06ff */
[----:B------:R-:W-:Y:S01]  /*0ad0*/  IADD3 RZ, P0, R9, R10, RZ ;  /* 0x0000000a09ff7210 */ /* 0x000fe20007f1e0ff */
[----:B------:R-:W-:-:S04]  /*0ae0*/  IMAD.MOV.U32 R12, RZ, RZ, R11 ;  /* 0x000000ffff0c7224 */ /* 0x000fc800078e000b */
[----:B------:R-:W-:-:S08]  /*0af0*/  IMAD.WIDE.U32.X R8, R15, R21, R12, P0 ;  /* 0x000000150f087225 */ /* 0x000fd000000e040c */
.L_x_9:
[----:B------:R-:W0:Y:S01]  /*0b00*/  LDC.64 R20, c[0x0][0x640] ;  /* 0x00019000ff147b82 */ /* 0x000e220000000a00 */
[--C-:B------:R-:W-:Y:S01]  /*0b10*/  SHF.R.U64 R28, R8, R0, R9.reuse ;  /* 0x00000000081c7219 */ /* 0x100fe20000001209 */
[----:B------:R-:W-:Y:S01]  /*0b20*/  IMAD R30, R7, R24, R4 ;  /* 0x00000018071e7224 */ /* 0x000fe200078e0204 */
[----:B------:R-:W-:Y:S01]  /*0b30*/  SHF.R.U32.HI R0, RZ, R0, R9 ;  /* 0x00000000ff007219 */ /* 0x000fe20000011609 */
[----:B------:R-:W-:Y:S01]  /*0b40*/  IMAD.MOV.U32 R23, RZ, RZ, 0x1 ;  /* 0x00000001ff177424 */ /* 0x000fe200078e00ff */
[----:B------:R-:W-:-:S03]  /*0b50*/  IADD3 R5, P0, RZ, -R28, RZ ;  /* 0x8000001cff057210 */ /* 0x000fc60007f1e0ff */
[----:B------:R-:W1:Y:S02]  /*0b60*/  LDC R6, c[0x0][0x618] ;  /* 0x00018600ff067b82 */ /* 0x000e640000000800 */
[----:B------:R-:W-:-:S04]  /*0b70*/  IMAD.X R9, RZ, RZ, ~R0, P0 ;  /* 0x000000ffff097224 */ /* 0x000fc800000e0e00 */
[-C--:B------:R-:W-:Y:S02]  /*0b80*/  IMAD R0, R9, R26.reuse, RZ ;  /* 0x0000001a09007224 */ /* 0x080fe400078e02ff */
[----:B------:R-:W2:Y:S01]  /*0b90*/  LDC R11, c[0x0][0x608] ;  /* 0x00018200ff0b7b82 */ /* 0x000ea20000000800 */
[----:B------:R-:W-:-:S04]  /*0ba0*/  IMAD.WIDE.U32 R8, R5, R26, R16 ;  /* 0x0000001a05087225 */ /* 0x000fc800078e0010 */
[----:B------:R-:W-:-:S03]  /*0bb0*/  IMAD R5, R5, R27, R0 ;  /* 0x0000001b05057224 */ /* 0x000fc600078e0200 */
[----:B------:R-:W3:Y:S01]  /*0bc0*/  LDC R12, c[0x0][0x658] ;  /* 0x00019600ff0c7b82 */ /* 0x000ee20000000800 */
[----:B0-----:R-:W-:Y:S01]  /*0bd0*/  ISETP.NE.U32.AND P0, PT, R20, RZ, PT ;  /* 0x000000ff1400720c */ /* 0x001fe20003f05070 */
[----:B------:R-:W-:Y:S02]  /*0be0*/  IMAD.IADD R5, R9, 0x1, R5 ;  /* 0x0000000109057824 */ /* 0x000fe400078e0205 */
[----:B------:R-:W-:Y:S01]  /*0bf0*/  IMAD.MOV.U32 R9, RZ, RZ, -0x1 ;  /* 0xffffffffff097424 */ /* 0x000fe200078e00ff */
[----:B------:R-:W-:-:S03]  /*0c00*/  ISETP.NE.AND.EX P0, PT, R21, RZ, PT, P0 ;  /* 0x000000ff1500720c */ /* 0x000fc60003f05300 */
[----:B------:R-:W0:Y:S01]  /*0c10*/  LDC R15, c[0x0][0x600] ;  /* 0x00018000ff0f7b82 */ /* 0x000e220000000800 */
[-CC-:B-1----:R-:W-:Y:S02]  /*0c20*/  SHF.R.U64 R13, R8, R6.reuse, R5.reuse ;  /* 0x00000006080d7219 */ /* 0x182fe40000001205 */
[----:B------:R-:W-:-:S05]  /*0c30*/  SHF.R.U32.HI R0, RZ, R6, R5 ;  /* 0x00000006ff007219 */ /* 0x000fca0000011605 */
[----:B------:R-:W1:Y:S01]  /*0c40*/  LDC R14, c[0x0][0x648] ;  /* 0x00019200ff0e7b82 */ /* 0x000e620000000800 */
[-CC-:B--2---:R-:W-:Y:S02]  /*0c50*/  SHF.R.U64 R27, R13, R11.reuse, R0.reuse ;  /* 0x0000000b0d1b7219 */ /* 0x184fe40000001200 */
[----:B------:R-:W-:-:S05]  /*0c60*/  SHF.R.U32.HI R5, RZ, R11, R0 ;  /* 0x0000000bff057219 */ /* 0x000fca0000011600 */
[----:B------:R-:W2:Y:S01]  /*0c70*/  LDC R26, c[0x0][0x638] ;  /* 0x00018e00ff1a7b82 */ /* 0x000ea20000000800 */
[-CC-:B---3--:R-:W-:Y:S02]  /*0c80*/  SHF.R.U64 R24, R27, R12.reuse, R5.reuse ;  /* 0x0000000c1b187219 */ /* 0x188fe40000001205 */
[-C--:B------:R-:W-:Y:S02]  /*0c90*/  SHF.L.U32 R0, R9, R12.reuse, RZ ;  /* 0x0000000c09007219 */ /* 0x080fe400000006ff */
[----:B------:R-:W-:Y:S01]  /*0ca0*/  SHF.R.U32.HI R5, RZ, R12, R5 ;  /* 0x0000000cff057219 */ /* 0x000fe20000011605 */
[----:B------:R-:W-:Y:S01]  /*0cb0*/  IMAD.MOV.U32 R4, RZ, RZ, R24 ;  /* 0x000000ffff047224 */ /* 0x000fe200078e0018 */
[----:B------:R-:W-:Y:S01]  /*0cc0*/  LOP3.LUT R10, RZ, R0, RZ, 0x33, !PT ;  /* 0x00000000ff0a7212 */ /* 0x000fe200078e33ff */
[----:B------:R-:W3:Y:S01]  /*0cd0*/  LDC R25, c[0x0][0x610] ;  /* 0x00018400ff197b82 */ /* 0x000ee20000000800 */
[----:B------:R-:W-:Y:S05]  /*0ce0*/  @!P0 BRA `(.L_x_10) ;  /* 0x0000000000288947 */ /* 0x000fea0003800000 */
[----:B------:R-:W4:Y:S02]  /*0cf0*/  LDC R9, c[0x0][0x64c] ;  /* 0x00019300ff097b82 */ /* 0x000f240000000800 */
[----:B----4-:R-:W-:-:S05]  /*0d00*/  IADD3 R9, P0, R24, R9, RZ ;  /* 0x0000000918097210 */ /* 0x010fca0007f1e0ff */
        /* <DEDUP_REMOVED lines=8> */
.L_x_10:
[----:B-1----:R-:W-:Y:S01]  /*0d90*/  SHF.R.U64 R4, R4, R14, R5 ;  /* 0x0000000e04047219 */ /* 0x002fe20000001205 */
[----:B0-----:R-:W-:Y:S01]  /*0da0*/  VIADD R6, R15, 0xffffffff ;  /* 0xffffffff0f067836 */ /* 0x001fe20000000000 */
[----:B------:R-:W-:Y:S01]  /*0db0*/  SHF.L.U32 R0, R23, R12, RZ ;  /* 0x0000000c17007219 */ /* 0x000fe200000006ff */
[----:B------:R-:W-:Y:S01]  /*0dc0*/  IMAD.MOV.U32 R23, RZ, RZ, R28 ;  /* 0x000000ffff177224 */ /* 0x000fe200078e001c */
[----:B------:R-:W-:Y:S01]  /*0dd0*/  LOP3.LUT R5, R27, R10, RZ, 0xc0, !PT ;  /* 0x0000000a1b057212 */ /* 0x000fe200078ec0ff */
[----:B------:R-:W-:Y:S01]  /*0de0*/  IMAD.MOV R7, RZ, RZ, -R4 ;  /* 0x000000ffff077224 */ /* 0x000fe200078e0a04 */
[----:B------:R-:W-:Y:S02]  /*0df0*/  SEL R3, R3, R30, !P1 ;  /* 0x0000001e03037207 */ /* 0x000fe40004800000 */
[----:B------:R-:W-:Y:S01]  /*0e00*/  LOP3.LUT R6, R13, R6, RZ, 0xc0, !PT ;  /* 0x000000060d067212 */ /* 0x000fe200078ec0ff */
[----:B------:R-:W-:Y:S02]  /*0e10*/  IMAD R4, R0, R4, R5 ;  /* 0x0000000400047224 */ /* 0x000fe400078e0205 */
[----:B--2---:R-:W-:-:S02]  /*0e20*/  IMAD R0, R7, R26, R24 ;  /* 0x0000001a07007224 */ /* 0x004fc400078e0218 */
[----:B---3--:R-:W-:Y:S02]  /*0e30*/  IMAD R3, R4, R25, R3 ;  /* 0x0000001904037224 */ /* 0x008fe400078e0203 */
[----:B------:R-:W-:Y:S02]  /*0e40*/  IMAD R154, R0, R15, R6 ;  /* 0x0000000f009a7224 */ /* 0x000fe400078e0206 */
[----:B------:R-:W-:-:S03]  /*0e50*/  IMAD.MOV.U32 R4, RZ, RZ, 0x1 ;  /* 0x00000001ff047424 */ /* 0x000fc600078e00ff */
[----:B------:R-:W-:Y:S02]  /*0e60*/  SEL R153, R154, R3, !P1 ;  /* 0x000000039a997207 */ /* 0x000fe40004800000 */
[----:B------:R-:W-:Y:S02]  /*0e70*/  PRMT R0, R4, 0x7610, R0 ;  /* 0x0000761004007816 */ /* 0x000fe40000000000 */
[----:B------:R-:W-:-:S07]  /*0e80*/  SEL R154, R3, R154, !P1 ;  /* 0x0000009a039a7207 */ /* 0x000fce0004800000 */
.L_x_8:
[----:B------:R-:W-:-:S08]  /*0e90*/  NOP ;  /* 0x0000000000007918 */ /* 0x000fd00000000000 */
[----:B------:R-:W0:Y:S02]  /*0ea0*/  USETMAXREG.TRY_ALLOC.CTAPOOL UP0, 0xe8 ;  /* 0x000000e8000079c8 */ /* 0x000e240008000600 */
[----:B0-----:R-:W-:-:S13]  /*0eb0*/  PLOP3.LUT P0, PT, PT, PT, UP0, 0x80, 0x0 ;  /* 0x000000000000781c */ /* 0x001fda0003f0f008 */
[----:B------:R-:W-:Y:S05]  /*0ec0*/  @!P0 BRA `(.L_x_8) ;  /* 0xfffffffc00f08947 */ /* 0x000fea000383ffff */
[----:B------:R-:W-:Y:S01]  /*0ed0*/  ULDC.64 UR4, c[0x0][0x598] ;  /* 0x0001660000047ab9 */ /* 0x000fe20000000a00 */
[----:B------:R-:W-:Y:S01]  /*0ee0*/  ULDC.64 UR36, c[0x0][0x208] ;  /* 0x0000820000247ab9 */ /* 0x000fe20000000a00 */
[----:B------:R-:W-:-:S04]  /*0ef0*/  ISETP.NE.U32.AND P0, PT, RZ, UR4, PT ;  /* 0x00000004ff007c0c */ /* 0x000fc8000bf05070 */
[----:B------:R-:W-:-:S13]  /*0f00*/  ISETP.NE.AND.EX P0, PT, RZ, UR5, PT, P0 ;  /* 0x00000005ff007c0c */ /* 0x000fda000bf05300 */
[----:B------:R-:W-:Y:S05]  /*0f10*/  @!P0 BRA `(.L_x_11) ;  /* 0x00000000001c8947 */ /* 0x000fea0003800000 */
[----:B------:R-:W0:Y:S02]  /*0f20*/  LDC.64 R4, c[0x0][0x598] ;  /* 0x00016600ff047b82 */ /* 0x000e240000000a00 */
[----:B0-----:R-:W2:Y:S02]  /*0f30*/  LDG.E.64 R4, desc[UR36][R4.64] ;  /* 0x0000002404047981 */ /* 0x001ea4000c1e1b00 */
[----:B--2---:R-:W-:-:S04]  /*0f40*/  ISETP.NE.U32.AND P0, PT, R4, RZ, PT ;  /* 0x000000ff0400720c */ /* 0x004fc80003f05070 */
[----:B------:R-:W-:-:S13]  /*0f50*/  ISETP.NE.AND.EX P0, PT, R5, RZ, PT, P0 ;  /* 0x000000ff0500720c */ /* 0x000fda0003f05300 */
[----:B------:R-:W-:Y:S05]  /*0f60*/  @!P0 BRA `(.L_x_11) ;  /* 0x0000000000088947 */ /* 0x000fea0003800000 */
[----:B------:R0:W5:Y:S01]  /*0f70*/  LD.E R155, desc[UR36][R4.64] ;  /* 0x00000024049b7980 */ /* 0x000162000c101900 */
[----:B------:R-:W-:Y:S05]  /*0f80*/  BRA `(.L_x_12) ;  /* 0x0000000000247947 */ /* 0x000fea0003800000 */
.L_x_11:
[----:B------:R-:W-:Y:S02]  /*0f90*/  ULDC.64 UR4, c[0x0][0x588] ;  /* 0x0001620000047ab9 */ /* 0x000fe40000000a00 */
[----:B------:R-:W-:-:S04]  /*0fa0*/  ISETP.NE.U32.AND P0, PT, RZ, UR4, PT ;  /* 0x00000004ff007c0c */ /* 0x000fc8000bf05070 */
[----:B------:R-:W-:-:S13]  /*0fb0*/  ISETP.NE.AND.EX P0, PT, RZ, UR5, PT, P0 ;  /* 0x00000005ff007c0c */ /* 0x000fda000bf05300 */
[----:B------:R-:W-:Y:S05]  /*0fc0*/  @!P0 BRA `(.L_x_13) ;  /* 0x00000000000c8947 */ /* 0x000fea0003800000 */
[----:B------:R-:W0:Y:S02]  /*0fd0*/  LDC.64 R4, c[0x0][0x588] ;  /* 0x00016200ff047b82 */ /* 0x000e240000000a00 */
[----:B0-----:R1:W5:Y:S01]  /*0fe0*/  LDG.E R155, desc[UR36][R4.64] ;  /* 0x00000024049b7981 */ /* 0x001362000c1e1900 */
[----:B------:R-:W-:Y:S05]  /*0ff0*/  BRA `(.L_x_12) ;  /* 0x0000000000087947 */ /* 0x000fea0003800000 */
.L_x_13:
[----:B------:R-:W-:Y:S02]  /*1000*/  ULDC UR4, c[0x0][0x580] ;  /* 0x0001600000047ab9 */ /* 0x000fe40000000800 */
[----:B------:R-:W-:-:S07]  /*1010*/  IMAD.U32 R155, RZ, RZ, UR4 ;  /* 0x00000004ff9b7e24 */ /* 0x000fce000f8e00ff */
.L_x_12:
[----:B------:R-:W-:Y:S02]  /*1020*/  ULDC.64 UR4, c[0x0][0x5a0] ;  /* 0x0001680000047ab9 */ /* 0x000fe40000000a00 */
[----:B------:R-:W-:-:S04]  /*1030*/  ISETP.NE.U32.AND P0, PT, RZ, UR4, PT ;  /* 0x00000004ff007c0c */ /* 0x000fc8000bf05070 */
[----:B------:R-:W-:-:S13]  /*1040*/  ISETP.NE.AND.EX P0, PT, RZ, UR5, PT, P0 ;  /* 0x00000005ff007c0c */ /* 0x000fda000bf05300 */
[----:B------:R-:W-:Y:S05]  /*1050*/  @!P0 BRA `(.L_x_14) ;  /* 0x00000000001c8947 */ /* 0x000fea0003800000 */
[----:B01----:R-:W0:Y:S02]  /*1060*/  LDC.64 R4, c[0x0][0x5a0] ;  /* 0x00016800ff047b82 */ /* 0x003e240000000a00 */
[----:B0-----:R-:W2:Y:S02]  /*1070*/  LDG.E.64 R4, desc[UR36][R4.64] ;  /* 0x0000002404047981 */ /* 0x001ea4000c1e1b00 */
[----:B--2---:R-:W-:-:S04]  /*1080*/  ISETP.NE.U32.AND P0, PT, R4, RZ, PT ;  /* 0x000000ff0400720c */ /* 0x004fc80003f05070 */
[----:B------:R-:W-:-:S13]  /*1090*/  ISETP.NE.AND.EX P0, PT, R5, RZ, PT, P0 ;  /* 0x000000ff0500720c */ /* 0x000fda0003f05300 */
[----:B------:R-:W-:Y:S05]  /*10a0*/  @!P0 BRA `(.L_x_14) ;  /* 0x0000000000088947 */ /* 0x000fea0003800000 */
[----:B------:R0:W5:Y:S01]  /*10b0*/  LD.E R156, desc[UR36][R4.64] ;  /* 0x00000024049c7980 */ /* 0x000162000c101900 */
[----:B------:R-:W-:Y:S05]  /*10c0*/  BRA `(.L_x_15) ;  /* 0x0000000000247947 */ /* 0x000fea0003800000 */
.L_x_14:
[----:B------:R-:W-:Y:S02]  /*10d0*/  ULDC.64 UR4, c[0x0][0x590] ;  /* 0x0001640000047ab9 */ /* 0x000fe40000000a00 */
[----:B------:R-:W-:-:S04]  /*10e0*/  ISETP.NE.U32.AND P0, PT, RZ, UR4, PT ;  /* 0x00000004ff007c0c */ /* 0x000fc8000bf05070 */
[----:B------:R-:W-:-:S13]  /*10f0*/  ISETP.NE.AND.EX P0, PT, RZ, UR5, PT, P0 ;  /* 0x00000005ff007c0c */ /* 0x000fda000bf05300 */
[----:B------:R-:W-:Y:S05]  /*1100*/  @!P0 BRA `(.L_x_16) ;  /* 0x00000000000c8947 */ /* 0x000fea0003800000 */
[----:B------:R-:W2:Y:S02]  /*1110*/  LDC.64 R156, c[0x0][0x590] ;  /* 0x00016400ff9c7b82 */ /* 0x000ea40000000a00 */
[----:B--2---:R2:W5:Y:S01]  /*1120*/  LDG.E R156, desc[UR36][R156.64] ;  /* 0x000000249c9c7981 */ /* 0x004562000c1e1900 */
[----:B------:R-:W-:Y:S05]  /*1130*/  BRA `(.L_x_15) ;  /* 0x0000000000087947 */ /* 0x000fea0003800000 */
.L_x_16:
[----:B------:R-:W-:Y:S02]  /*1140*/  ULDC UR4, c[0x0][0x584] ;  /* 0x0001610000047ab9 */ /* 0x000fe40000000800 */
[----:B------:R-:W-:-:S07]  /*1150*/  IMAD.U32 R156, RZ, RZ, UR4 ;  /* 0x00000004ff9c7e24 */ /* 0x000fce000f8e00ff */
.L_x_15:
[----:B------:R-:W-:-:S13]  /*1160*/  LOP3.LUT P0, RZ, R0, 0xff, RZ, 0xc0, !PT ;  /* 0x000000ff00ff7812 */ /* 0x000fda000780c0ff */
[----:B------:R-:W-:Y:S05]  /*1170*/  @!P0 EXIT ;  /* 0x000000000000894d */ /* 0x000fea0003800000 */
[----:B------:R-:W-:Y:S01]  /*1180*/  ULDC UR4, c[0x0][0x28c] ;  /* 0x0000a30000047ab9 */ /* 0x000fe20000000800 */
[----:B--2---:R-:W-:Y:S01]  /*1190*/  LOP3.LUT R157, R19, 0x1, RZ, 0xfc, !PT ;  /* 0x00000001139d7812 */ /* 0x004fe200078efcff */
[----:B------:R-:W-:Y:S01]  /*11a0*/  UIADD3 UR4, UR4, 0x3f, URZ ;  /* 0x0000003f04047890 */ /* 0x000fe2000fffe03f */
[----:B------:R-:W-:Y:S01]  /*11b0*/  UMOV UR38, URZ ;  /* 0x0000003f00267c82 */ /* 0x000fe20008000000 */
[----:B------:R-:W-:Y:S02]  /*11c0*/  UMOV UR39, URZ ;  /* 0x0000003f00277c82 */ /* 0x000fe40008000000 */
[----:B------:R-:W-:-:S04]  /*11d0*/  USHF.R.S32.HI UR5, URZ, 0x1f, UR4 ;  /* 0x0000001f3f057899 */ /* 0x000fc80008011404 */
[----:B------:R-:W-:-:S04]  /*11e0*/  ULEA.HI UR5, UR5, UR4, URZ, 0x6 ;  /* 0x0000000405057291 */ /* 0x000fc8000f8f303f */
[----:B------:R-:W-:-:S12]  /*11f0*/  USHF.R.S32.HI UR40, URZ, 0x6, UR5 ;  /* 0x000000063f287899 */ /* 0x000fd80008011405 */
.L_x_290:
[----:B------:R-:W-:Y:S01]  /*1200*/  LOP3.LUT R0, R18, 0x80, RZ, 0xc0, !PT ;  /* 0x0000008012007812 */ /* 0x000fe200078ec0ff */
[----:B--2---:R-:W2:Y:S01]  /*1210*/  S2UR UR7, SR_CgaCtaId ;  /* 0x00000000000779c3 */ /* 0x004ea20000008800 */
[----:B------:R-:W-:Y:S02]  /*1220*/  UMOV UR6, 0x400 ;  /* 0x0000040000067882 */ /* 0x000fe40000000000 */
[----:B------:R-:W-:-:S06]  /*1230*/  SHF.R.U32.HI R0, RZ, 0x7, R0 ;  /* 0x00000007ff007819 */ /* 0x000fcc0000011600 */
[----:B---3--:R-:W3:Y:S01]  /*1240*/  SHFL.IDX PT, R0, R0, RZ, 0x1f ;  /* 0x00001fff00007589 */ /* 0x008ee200000e0000 */
[----:B--2---:R-:W-:Y:S01]  /*1250*/  ULEA UR6, UR7, UR6, 0x18 ;  /* 0x0000000607067291 */ /* 0x004fe2000f8ec03f */
[----:B---3--:R-:W-:-:S13]  /*1260*/  R2UR UR4, R0 ;  /* 0x00000000000472ca */ /* 0x008fda00000e0000 */
[----:B------:R-:W-:-:S04]  /*1270*/  ULEA.HI UR5, UR4, UR4, URZ, 0x1 ;  /* 0x0000000404057291 */ /* 0x000fc8000f8f083f */
[----:B------:R-:W-:-:S04]  /*1280*/  ULOP3.LUT UR5, UR5, 0x7fffe, URZ, 0xc0, !UPT ;  /* 0x0007fffe05057892 */ /* 0x000fc8000f8ec03f */
[----:B------:R-:W-:-:S03]  /*1290*/  UIADD3 UR5, UR4, -UR5, URZ ;  /* 0x8000000504057290 */ /* 0x000fc6000fffe03f */
[----:B------:R-:W-:Y:S01]  /*12a0*/  ULDC UR4, c[0x0][0x28c] ;  /* 0x0000a30000047ab9 */ /* 0x000fe20000000800 */
[----:B------:R-:W-:Y:S01]  /*12b0*/  ULEA UR5, UR5, UR6, 0xd ;  /* 0x0000000605057291 */ /* 0x000fe2000f8e683f */
[----:B------:R-:W-:-:S03]  /*12c0*/  ISETP.LT.AND P0, PT, RZ, UR4, PT ;  /* 0x00000004ff007c0c */ /* 0x000fc6000bf01270 */
[----:B------:R-:W-:-:S04]  /*12d0*/  UIADD3 UR5, UR5, 0x100, URZ ;  /* 0x0000010005057890 */ /* 0x000fc8000fffe03f */
[----:B------:R-:W-:-:S04]  /*12e0*/  USHF.R.U32.HI UR5, URZ, 0x4, UR5 ;  /* 0x000000043f057899 */ /* 0x000fc80008011605 */
[----:B------:R-:W-:Y:S02]  /*12f0*/  ULOP3.LUT UR41, UR5, 0x3fff, URZ, 0xc0, !UPT ;  /* 0x00003fff05297892 */ /* 0x000fe4000f8ec03f */
[----:B-1--45:R-:W-:Y:S10]  /*1300*/  @P0 BRA `(.L_x_17) ;  /* 0x0000000000400947 */ /* 0x032ff40003800000 */
[----:B------:R-:W-:Y:S01]  /*1310*/  MOV R0, 0x0 ;  /* 0x0000000000007802 */ /* 0x000fe20000000f00 */
[----:B------:R-:W-:Y:S01]  /*1320*/  ULDC.64 UR4, c[0x4][0x68] ;  /* 0x01001a0000047ab9 */ /* 0x000fe20000000a00 */
[----:B------:R-:W-:Y:S01]  /*1330*/  ULDC.64 UR6, c[0x4][0x8] ;  /* 0x0100020000067ab9 */ /* 0x000fe20000000a00 */
[----:B01----:R-:W-:Y:S01]  /*1340*/  IMAD.U32 R4, RZ, RZ, UR4 ;  /* 0x00000004ff047e24 */ /* 0x003fe2000f8e00ff */
[----:B------:R0:W1:Y:S01]  /*1350*/  LDC.64 R14, c[0x4][R0] ;  /* 0x01000000000e7b82 */ /* 0x0000620000000a00 */
[----:B------:R-:W-:Y:S01]  /*1360*/  IMAD.U32 R5, RZ, RZ, UR5 ;  /* 0x00000005ff057e24 */ /* 0x000fe2000f8e00ff */
[----:B------:R-:W-:Y:S01]  /*1370*/  ULDC.64 UR4, c[0x4][0x70] ;  /* 0x01001c0000047ab9 */ /* 0x000fe20000000a00 */
[----:B------:R-:W-:Y:S02]  /*1380*/  IMAD.U32 R10, RZ, RZ, UR6 ;  /* 0x00000006ff0a7e24 */ /* 0x000fe4000f8e00ff */
[----:B------:R-:W-:Y:S02]  /*1390*/  IMAD.U32 R6, RZ, RZ, UR4 ;  /* 0x00000004ff067e24 */ /* 0x000fe4000f8e00ff */
[----:B------:R-:W-:-:S02]  /*13a0*/  IMAD.U32 R7, RZ, RZ, UR5 ;  /* 0x00000005ff077e24 */ /* 0x000fc4000f8e00ff */
[----:B------:R-:W-:Y:S02]  /*13b0*/  IMAD.U32 R11, RZ, RZ, UR7 ;  /* 0x00000007ff0b7e24 */ /* 0x000fe4000f8e00ff */
[----:B------:R-:W-:Y:S02]  /*13c0*/  IMAD.MOV.U32 R8, RZ, RZ, 0x1e1 ;  /* 0x000001e1ff087424 */ /* 0x000fe400078e00ff */
[----:B------:R-:W-:Y:S02]  /*13d0*/  IMAD.MOV.U32 R12, RZ, RZ, 0x1 ;  /* 0x00000001ff0c7424 */ /* 0x000fe400078e00ff */
[----:B0-----:R-:W-:-:S07]  /*13e0*/  IMAD.MOV.U32 R13, RZ, RZ, RZ ;  /* 0x000000ffff0d7224 */ /* 0x001fce00078e00ff */
[----:B------:R-:W-:-:S07]  /*13f0*/  LEPC R20, `(.L_x_17) ;  /* 0x000000001014794e */ /* 0x000fce0000000000 */
[----:B-1---5:R-:W-:Y:S05]  /*1400*/  CALL.ABS.NOINC R14 ;  /* 0x000000000e007343 */ /* 0x022fea0003c00000 */
.L_x_17:
[----:B------:R-:W-:-:S13]  /*1410*/  ISETP.NE.AND P0, PT, R157, 0x3, PT ;  /* 0x000000039d00780c */ /* 0x000fda0003f05270 */
[----:B------:R-:W-:Y:S05]  /*1420*/  @!P0 BRA `(.L_x_18) ;  /* 0x0000000000048947 */ /* 0x000fea0003800000 */
[----:B------:R-:W-:Y:S01]  /*1430*/  BPT.TRAP 0x1 ;  /* 0x000000040000795c */ /* 0x000fe20000300000 */
.L_x_18:
[----:B------:R-:W2:Y:S01]  /*1440*/  S2UR UR5, SR_CgaCtaId ;  /* 0x00000000000579c3 */ /* 0x000ea20000008800 */
[----:B------:R-:W-:Y:S01]  /*1450*/  UMOV UR4, 0x400 ;  /* 0x0000040000047882 */ /* 0x000fe20000000000 */
[----:B------:R-:W-:Y:S02]  /*1460*/  IMAD.U32 R0, RZ, RZ, UR38 ;  /* 0x00000026ff007e24 */ /* 0x000fe4000f8e00ff */
[----:B------:R-:W-:-:S03]  /*1470*/  IMAD.U32 R3, RZ, RZ, UR39 ;  /* 0x00000027ff037e24 */ /* 0x000fc6000f8e00ff */
[----:B------:R-:W-:Y:S01]  /*1480*/  SHF.L.U32 R0, R0, 0x1f, RZ ;  /* 0x0000001f00007819 */ /* 0x000fe200000006ff */
[----:B--2---:R-:W-:-:S06]  /*1490*/  ULEA UR4, UR5, UR4, 0x18 ;  /* 0x0000000405047291 */ /* 0x004fcc000f8ec03f */
[----:B------:R-:W-:-:S04]  /*14a0*/  IMAD.U32 R6, RZ, RZ, UR4 ;  /* 0x00000004ff067e24 */ /* 0x000fc8000f8e00ff */
[----:B------:R-:W-:-:S04]  /*14b0*/  IMAD R3, R3, 0x8, R6 ;  /* 0x0000000803037824 */ /* 0x000fc800078e0206 */
[----:B------:R2:W3:Y:S01]  /*14c0*/  SYNCS.PHASECHK.TRANS64.TRYWAIT P1, [R3+URZ], R0 ;  /* 0x00000000030075a7 */ /* 0x0004e2000802017f */
[----:B------:R-:W-:Y:S05]  /*14d0*/  @!P0 BRA `(.L_x_19) ;  /* 0x0000000000048947 */ /* 0x000fea0003800000 */
[----:B------:R-:W-:Y:S01]  /*14e0*/  BPT.TRAP 0x1 ;  /* 0x000000040000795c */ /* 0x000fe20000300000 */
.L_x_19:
[----:B---3--:R-:W-:Y:S05]  /*14f0*/  @P1 BRA `(.L_x_20) ;  /* 0x0000000000081947 */ /* 0x008fea0003800000 */
[----:B------:R-:W3:Y:S02]  /*1500*/  SYNCS.PHASECHK.TRANS64.TRYWAIT P1, [R3+URZ], R0 ;  /* 0x00000000030075a7 */ /* 0x000ee4000802017f */
[----:B---3--:R-:W-:Y:S05]  /*1510*/  @!P1 BRA `(.L_x_21) ;  /* 0x000000a000d89947 */ /* 0x008fea0003800000 */
.L_x_20:
[----:B------:R-:W-:-:S04]  /*1520*/  UISETP.LT.AND UP0, UPT, UR40, 0x1, UPT ;  /* 0x000000012800788c */ /* 0x000fc8000bf01270 */
[----:B------:R-:W-:-:S06]  /*1530*/  USEL UR4, UR40, 0x1, UP0 ;  /* 0x0000000128047887 */ /* 0x000fcc0008000000 */
[----:B--23--:R-:W-:Y:S01]  /*1540*/  IMAD.U32 R0, RZ, RZ, UR4 ;  /* 0x00000004ff007e24 */ /* 0x00cfe2000f8e00ff */
[----:B------:R-:W-:Y:S05]  /*1550*/  WARPSYNC.ALL ;  /* 0x0000000000007948 */ /* 0x000fea0003800000 */
[----:B------:R-:W-:-:S04]  /*1560*/  IADD3 R0, -R0, UR40, RZ ;  /* 0x0000002800007c10 */ /* 0x000fc8000fffe1ff */
[----:B------:R-:W-:Y:S02]  /*1570*/  ISETP.GE.AND P1, PT, R0, 0x1, PT ;  /* 0x000000010000780c */ /* 0x000fe40003f26270 */
[----:B------:R-:W-:Y:S01]  /*1580*/  R2UR UR4, R6 ;  /* 0x00000000060472ca */ /* 0x000fe200000e0000 */
[----:B------:R-:W-:Y:S01]  /*1590*/  WARPGROUP.ARRIVE ;  /* 0x00000000000079c5 */ /* 0x000fe20000000000 */
[----:B------:R-:W-:Y:S01]  /*15a0*/  UMOV UR9, 0x40000040 ;  /* 0x4000004000097882 */ /* 0x000fe20000000000 */
[----:B------:R-:W-:-:S10]  /*15b0*/  UMOV UR11, 0x40000040 ;  /* 0x40000040000b7882 */ /* 0x000fd40000000000 */
[----:B------:R-:W-:-:S04]  /*15c0*/  UIADD3 UR4, UR4, 0x10100, URZ ;  /* 0x0001010004047890 */ /* 0x000fc8000fffe03f */
[----:B------:R-:W-:-:S04]  /*15d0*/  USHF.R.U32.HI UR4, URZ, 0x4, UR4 ;  /* 0x000000043f047899 */ /* 0x000fc80008011604 */
[----:B------:R-:W-:Y:S02]  /*15e0*/  ULOP3.LUT UR5, UR4, 0x3fff, URZ, 0xc0, !UPT ;  /* 0x00003fff04057892 */ /* 0x000fe4000f8ec03f */
[----:B------:R-:W-:Y:S02]  /*15f0*/  ULOP3.LUT UR4, UR41, 0x10000, URZ, 0xfc, !UPT ;  /* 0x0001000029047892 */ /* 0x000fe4000f8efc3f */
[----:B------:R-:W-:Y:S02]  /*1600*/  ULOP3.LUT UR5, UR5, 0x10000, URZ, 0xfc, !UPT ;  /* 0x0001000005057892 */ /* 0x000fe4000f8efc3f */
[----:B------:R-:W-:Y:S02]  /*1610*/  ULEA UR6, UR39, UR4, 0xa ;  /* 0x0000000427067291 */ /* 0x000fe4000f8e503f */
[----:B------:R-:W-:-:S05]  /*1620*/  ULEA UR7, UR39, UR5, 0xb ;  /* 0x0000000527077291 */ /* 0x000fca000f8e583f */
[----:B------:R-:W-:Y:S02]  /*1630*/  UMOV UR8, UR6 ;  /* 0x0000000600087c82 */ /* 0x000fe40008000000 */
[----:B------:R-:W-:Y:S02]  /*1640*/  UMOV UR10, UR7 ;  /* 0x00000007000a7c82 */ /* 0x000fe40008000000 */
[----:B------:R-:W-:Y:S01]  /*1650*/  HGMMA.64x256x16.F32 R24, gdesc[UR8], RZ, !UPT, gsb0 ;  /* 0x03e00000081879f0 */ /* 0x000fe2000c0008ff */
[----:B------:R-:W-:Y:S02]  /*1660*/  UIADD3 UR8, UR6, 0x2, URZ ;  /* 0x0000000206087890 */ /* 0x000fe4000fffe03f */
[----:B------:R-:W-:Y:S01]  /*1670*/  UIADD3 UR10, UR7, 0x2, URZ ;  /* 0x00000002070a7890 */ /* 0x000fe2000fffe03f */
[----:B------:R-:W-:Y:S01]  /*1680*/  UMOV UR9, 0x40000040 ;  /* 0x4000004000097882 */ /* 0x000fe20000000000 */
[----:B------:R-:W-:Y:S01]  /*1690*/  UMOV UR11, 0x40000040 ;  /* 0x40000040000b7882 */ /* 0x000fe20000000000 */
[----:B------:R-:W-:-:S02]  /*16a0*/  WARPGROUP.DEPBAR.LE gsb0, 0x0 ;  /* 0x00008000000079c5 */ /* 0x000fc40000010000 */
[----:B------:R-:W-:-:S15]  /*16b0*/  WARPGROUP.ARRIVE ;  /* 0x00000000000079c5 */ /* 0x000fde0000000000 */
[----:B------:R-:W-:-:S05]  /*16c0*/  NOP ;  /* 0x0000000000007918 */ /* 0x000fca0000000000 */
[----:B------:R-:W-:Y:S01]  /*16d0*/  HGMMA.64x256x16.F32 R24, gdesc[UR8], R24, gsb0 ;  /* 0x03e00000081879f0 */ /* 0x000fe20008000818 */
[----:B------:R-:W-:Y:S02]  /*16e0*/  UIADD3 UR8, UR6, 0x4, URZ ;  /* 0x0000000406087890 */ /* 0x000fe4000fffe03f */
[----:B------:R-:W-:Y:S01]  /*16f0*/  UIADD3 UR10, UR7, 0x4, URZ ;  /* 0x00000004070a7890 */ /* 0x000fe2000fffe03f */
[----:B------:R-:W-:Y:S01]  /*1700*/  UMOV UR9, 0x40000040 ;  /* 0x4000004000097882 */ /* 0x000fe20000000000 */
[----:B------:R-:W-:Y:S01]  /*1710*/  UMOV UR11, 0x40000040 ;  /* 0x40000040000b7882 */ /* 0x000fe20000000000 */
[----:B------:R-:W-:Y:S02]  /*1720*/  WARPGROUP.DEPBAR.LE gsb0, 0x0 ;  /* 0x00008000000079c5 */ /* 0x000fe40000010000 */
        /* <DEDUP_REMOVED lines=10> */
[----:B------:R-:W-:Y:S03]  /*17d0*/  HGMMA.64x256x16.F32 R24, gdesc[UR8], R24, gsb0 ;  /* 0x03e00000081879f0 */ /* 0x000fe60008000818 */
[----:B------:R-:W-:Y:S02]  /*17e0*/  WARPGROUP.DEPBAR.LE gsb0, 0x0 ;  /* 0x00008000000079c5 */ /* 0x000fe40000010000 */
[----:B------:R-:W-:Y:S05]  /*17f0*/  @!P1 BRA `(.L_x_22) ;  /* 0x0000000400309947 */ /* 0x000fea0003800000 */
[----:B------:R-:W-:Y:S02]  /*1800*/  UIADD3 UR6, UR39, 0x1, URZ ;  /* 0x0000000127067890 */ /* 0x000fe4000fffe03f */
[----:B------:R-:W-:Y:S02]  /*1810*/  IMAD.U32 R3, RZ, RZ, UR39 ;  /* 0x00000027ff037e24 */ /* 0x000fe4000f8e00ff */
[----:B------:R-:W-:-:S04]  /*1820*/  UISETP.NE.AND UP0, UPT, UR6, 0x4, UPT ;  /* 0x000000040600788c */ /* 0x000fc8000bf05270 */
[----:B------:R-:W-:Y:S02]  /*1830*/  USEL UR7, URZ, 0x1, UP0 ;  /* 0x000000013f077887 */ /* 0x000fe40008000000 */
[----:B------:R-:W-:Y:S02]  /*1840*/  USEL UR6, UR6, URZ, UP0 ;  /* 0x0000003f06067287 */ /* 0x000fe40008000000 */
[----:B------:R-:W-:-:S06]  /*1850*/  ULOP3.LUT UR7, UR38, UR7, URZ, 0x3c, !UPT ;  /* 0x0000000726077292 */ /* 0x000fcc000f8e3c3f */
[----:B------:R-:W-:-:S07]  /*1860*/  IMAD.U32 R7, RZ, RZ, UR7 ;  /* 0x00000007ff077e24 */ /* 0x000fce000f8e00ff */
.L_x_29:
[----:B------:R-:W-:Y:S05]  /*1870*/  @!P0 BRA `(.L_x_23) ;  /* 0x0000000000048947 */ /* 0x000fea0003800000 */
[----:B------:R-:W-:Y:S01]  /*1880*/  BPT.TRAP 0x1 ;  /* 0x000000040000795c */ /* 0x000fe20000300000 */
.L_x_23:
[----:B------:R-:W2:Y:S01]  /*1890*/  S2UR UR8, SR_CgaCtaId ;  /* 0x00000000000879c3 */ /* 0x000ea20000008800 */
[----:B------:R-:W-:Y:S01]  /*18a0*/  UMOV UR7, 0x400 ;  /* 0x0000040000077882 */ /* 0x000fe20000000000 */
[----:B01----:R-:W-:Y:S01]  /*18b0*/  IMAD.U32 R5, RZ, RZ, UR6 ;  /* 0x00000006ff057e24 */ /* 0x003fe2000f8e00ff */
[----:B------:R-:W-:Y:S01]  /*18c0*/  SHF.L.U32 R4, R7, 0x1f, RZ ;  /* 0x0000001f07047819 */ /* 0x000fe200000006ff */
[----:B--2---:R-:W-:-:S06]  /*18d0*/  ULEA UR7, UR8, UR7, 0x18 ;  /* 0x0000000708077291 */ /* 0x004fcc000f8ec03f */
[----:B------:R-:W-:-:S04]  /*18e0*/  IMAD.U32 R6, RZ, RZ, UR7 ;  /* 0x00000007ff067e24 */ /* 0x000fc8000f8e00ff */
[----:B------:R-:W-:-:S04]  /*18f0*/  IMAD R5, R5, 0x8, R6 ;  /* 0x0000000805057824 */ /* 0x000fc800078e0206 */
[----:B------:R0:W1:Y:S01]  /*1900*/  SYNCS.PHASECHK.TRANS64.TRYWAIT P1, [R5+URZ], R4 ;  /* 0x00000004050075a7 */ /* 0x000062000802017f */
[----:B------:R-:W-:Y:S05]  /*1910*/  @!P0 BRA `(.L_x_24) ;  /* 0x0000000000048947 */ /* 0x000fea0003800000 */
[----:B------:R-:W-:Y:S01]  /*1920*/  BPT.TRAP 0x1 ;  /* 0x000000040000795c */ /* 0x000fe20000300000 */
.L_x_24:
[----:B-1----:R-:W-:Y:S05]  /*1930*/  @P1 BRA `(.L_x_25) ;  /* 0x0000000000081947 */ /* 0x002fea0003800000 */
[----:B------:R-:W1:Y:S02]  /*1940*/  SYNCS.PHASECHK.TRANS64.TRYWAIT P1, [R5+URZ], R4 ;  /* 0x00000004050075a7 */ /* 0x000e64000802017f */
[----:B-1----:R-:W-:Y:S05]  /*1950*/  @!P1 BRA `(.L_x_26) ;  /* 0x0000009c00dc9947 */ /* 0x002fea0003800000 */
.L_x_25:
[----:B------:R-:W-:Y:S01]  /*1960*/  ULEA UR7, UR6, UR4, 0xa ;  /* 0x0000000406077291 */ /* 0x000fe2000f8e503f */
[----:B------:R-:W-:Y:S01]  /*1970*/  WARPGROUP.ARRIVE ;  /* 0x00000000000079c5 */ /* 0x000fe20000000000 */
[----:B------:R-:W-:Y:S01]  /*1980*/  ULEA UR12, UR6, UR5, 0xb ;  /* 0x00000005060c7291 */ /* 0x000fe2000f8e583f */
[----:B------:R-:W-:Y:S01]  /*1990*/  UMOV UR9, 0x40000040 ;  /* 0x4000004000097882 */ /* 0x000fe20000000000 */
[----:B------:R-:W-:-:S03]  /*19a0*/  UMOV UR11, 0x40000040 ;  /* 0x40000040000b7882 */ /* 0x000fc60000000000 */
[----:B------:R-:W-:Y:S02]  /*19b0*/  UMOV UR8, UR7 ;  /* 0x0000000700087c82 */ /* 0x000fe40008000000 */
[----:B------:R-:W-:Y:S02]  /*19c0*/  UMOV UR10, UR12 ;  /* 0x0000000c000a7c82 */ /* 0x000fe40008000000 */
[----:B------:R-:W-:Y:S01]  /*19d0*/  HGMMA.64x256x16.F32 R24, gdesc[UR8], R24, gsb0 ;  /* 0x03e00000081879f0 */ /* 0x000fe20008000818 */
        /* <DEDUP_REMOVED lines=26> */
[----:B------:R-:W-:Y:S01]  /*1b80*/  BPT.TRAP 0x1 ;  /* 0x000000040000795c */ /* 0x000fe20000300000 */
.L_x_27:
[----:B------:R-:W-:-:S13]  /*1b90*/  ISETP.NE.AND P1, PT, R22, RZ, PT ;  /* 0x000000ff1600720c */ /* 0x000fda0003f25270 */
[----:B01----:R-:W-:-:S04]  /*1ba0*/  @P1 IMAD R4, R3, 0x8, R6 ;  /* 0x0000000803041824 */ /* 0x003fc800078e0206 */
[----:B------:R-:W-:-:S05]  /*1bb0*/  @P1 VIADD R5, R4, 0x20 ;  /* 0x0000002004051836 */ /* 0x000fca0000000000 */
[----:B------:R-:W-:-:S04]  /*1bc0*/  @P1 PRMT R5, R152, 0x654, R5 ;  /* 0x0000065498051816 */ /* 0x000fc80000000005 */
[----:B------:R0:W-:Y:S01]  /*1bd0*/  @P1 SYNCS.ARRIVE.TRANS64.RED.A1T0 RZ, [R5+URZ], RZ ;  /* 0x000000ff05ff19a7 */ /* 0x0001e2000810043f */
[----:B------:R-:W-:-:S13]  /*1be0*/  ISETP.GT.U32.AND P1, PT, R19, 0x1, PT ;  /* 0x000000011300780c */ /* 0x000fda0003f24070 */
[----:B0-----:R-:W-:Y:S05]  /*1bf0*/  @P1 BRA `(.L_x_28) ;  /* 0x0000000000041947 */ /* 0x001fea0003800000 */
[----:B------:R-:W-:Y:S01]  /*1c00*/  BPT.TRAP 0x1 ;  /* 0x000000040000795c */ /* 0x000fe20000300000 */
.L_x_28:
[----:B------:R-:W-:Y:S01]  /*1c10*/  UIADD3 UR6, UR6, 0x1, URZ ;  /* 0x0000000106067890 */ /* 0x000fe2000fffe03f */
[C---:B------:R-:W-:Y:S01]  /*1c20*/  ISETP.GT.AND P2, PT, R0.reuse, 0x1, PT ;  /* 0x000000010000780c */ /* 0x040fe20003f44270 */
[----:B------:R-:W-:Y:S02]  /*1c30*/  VIADD R3, R3, 0x1 ;  /* 0x0000000103037836 */ /* 0x000fe40000000000 */
[----:B------:R-:W-:Y:S01]  /*1c40*/  UISETP.NE.AND UP0, UPT, UR6, 0x4, UPT ;  /* 0x000000040600788c */ /* 0x000fe2000bf05270 */
[----:B------:R-:W-:Y:S02]  /*1c50*/  VIADD R0, R0, 0xffffffff ;  /* 0xffffffff00007836 */ /* 0x000fe40000000000 */
[C---:B------:R-:W-:Y:S01]  /*1c60*/  ISETP.NE.AND P1, PT, R3.reuse, 0x4, PT ;  /* 0x000000040300780c */ /* 0x040fe20003f25270 */
[----:B------:R-:W-:Y:S02]  /*1c70*/  USEL UR7, URZ, 0x1, UP0 ;  /* 0x000000013f077887 */ /* 0x000fe40008000000 */
[----:B------:R-:W-:Y:S01]  /*1c80*/  USEL UR6, UR6, URZ, UP0 ;  /* 0x0000003f06067287 */ /* 0x000fe20008000000 */
[----:B------:R-:W-:-:S03]  /*1c90*/  SEL R3, R3, RZ, P1 ;  /* 0x000000ff03037207 */ /* 0x000fc60000800000 */
[----:B------:R-:W-:Y:S01]  /*1ca0*/  LOP3.LUT R7, R7, UR7, RZ, 0x3c, !PT ;  /* 0x0000000707077c12 */ /* 0x000fe2000f8e3cff */
[----:B------:R-:W-:Y:S07]  /*1cb0*/  @P2 BRA `(.L_x_29) ;  /* 0xfffffff800ec2947 */ /* 0x000fee000383ffff */
.L_x_22:
[----:B------:R-:W2:Y:S02]  /*1cc0*/  LDC R0, c[0x0][0x28c] ;  /* 0x0000a300ff007b82 */ /* 0x000ea40000000800 */
[----:B--2---:R-:W-:-:S13]  /*1cd0*/  ISETP.GE.AND P1, PT, R0, 0x1, PT ;  /* 0x000000010000780c */ /* 0x004fda0003f26270 */
[----:B------:R-:W-:Y:S05]  /*1ce0*/  @!P1 BRA `(.L_x_30) ;  /* 0x0000000000409947 */ /* 0x000fea0003800000 */
[----:B------:R-:W-:Y:S05]  /*1cf0*/  @!P0 BRA `(.L_x_31) ;  /* 0x0000000000048947 */ /* 0x000fea0003800000 */
[----:B------:R-:W-:Y:S01]  /*1d00*/  BPT.TRAP 0x1 ;  /* 0x000000040000795c */ /* 0x000fe20000300000 */
.L_x_31:
[----:B------:R-:W-:Y:S01]  /*1d10*/  ISETP.NE.AND P0, PT, R22, RZ, PT ;  /* 0x000000ff1600720c */ /* 0x000fe20003f05270 */
[----:B------:R-:W-:-:S12]  /*1d20*/  UISETP.LT.AND UP1, UPT, UR40, 0x1, UPT ;  /* 0x000000012800788c */ /* 0x000fd8000bf21270 */
[----:B------:R-:W-:-:S05]  /*1d30*/  VOTEU.ANY UP0, P0 ;  /* 0x00000000003f7886 */ /* 0x000fca0000000100 */
[----:B------:R-:W-:-:S04]  /*1d40*/  @UP0 USEL UR4, UR40, 0x1, UP1 ;  /* 0x0000000128040887 */ /* 0x000fc80008800000 */
[----:B------:R-:W-:-:S06]  /*1d50*/  @UP0 UIADD3 UR4, UR39, UR40, -UR4 ;  /* 0x0000002827040290 */ /* 0x000fcc000fffe804 */
[----:B------:R-:W-:-:S04]  /*1d60*/  IMAD.U32 R0, RZ, RZ, UR4 ;  /* 0x00000004ff007e24 */ /* 0x000fc8000f8e00ff */
[----:B------:R-:W-:-:S05]  /*1d70*/  @P0 IMAD.SHL.U32 R0, R0, 0x8, RZ ;  /* 0x0000000800000824 */ /* 0x000fca00078e00ff */
[----:B------:R-:W-:-:S04]  /*1d80*/  @P0 LOP3.LUT R0, R0, 0x18, RZ, 0xc0, !PT ;  /* 0x0000001800000812 */ /* 0x000fc800078ec0ff */
[----:B------:R-:W-:-:S04]  /*1d90*/  @P0 IADD3 R3, R6, 0x20, R0 ;  /* 0x0000002006030810 */ /* 0x000fc80007ffe000 */
[----:B------:R-:W-:-:S04]  /*1da0*/  @P0 PRMT R3, R152, 0x654, R3 ;  /* 0x0000065498030816 */ /* 0x000fc80000000003 */
[----:B------:R2:W-:Y:S01]  /*1db0*/  @P0 SYNCS.ARRIVE.TRANS64.RED.A1T0 RZ, [R3+URZ], RZ ;  /* 0x000000ff03ff09a7 */ /* 0x0005e2000810043f */
[----:B------:R-:W-:-:S13]  /*1dc0*/  ISETP.GT.U32.AND P0, PT, R19, 0x1, PT ;  /* 0x000000011300780c */ /* 0x000fda0003f04070 */
[----:B--2---:R-:W-:Y:S05]  /*1dd0*/  @P0 BRA `(.L_x_30) ;  /* 0x0000000000040947 */ /* 0x004fea0003800000 */
[----:B------:R-:W-:Y:S01]  /*1de0*/  BPT.TRAP 0x1 ;  /* 0x000000040000795c */ /* 0x000fe20000300000 */
.L_x_30:
[----:B------:R-:W2:Y:S01]  /*1df0*/  LDC R6, c[0x0][0x288] ;  /* 0x0000a200ff067b82 */ /* 0x000ea20000000800 */
[--C-:B------:R-:W-:Y:S01]  /*1e00*/  SHF.R.U32.HI R0, RZ, 0x2, R18.reuse ;  /* 0x00000002ff007819 */ /* 0x100fe20000011612 */
[----:B------:R-:W-:Y:S01]  /*1e10*/  UIADD3 UR39, UR40, UR39, URZ ;  /* 0x0000002728277290 */ /* 0x000fe2000fffe03f */
[----:B01----:R-:W-:Y:S01]  /*1e20*/  SHF.R.U32.HI R5, RZ, 0x7, R18 ;  /* 0x00000007ff057819 */ /* 0x003fe20000011612 */
[----:B------:R-:W-:Y:S01]  /*1e30*/  ULDC UR8, c[0x0][0x284] ;  /* 0x0000a10000087ab9 */ /* 0x000fe20000000800 */
[----:B------:R-:W-:Y:S01]  /*1e40*/  LOP3.LUT R4, R18, 0x60, RZ, 0xc0, !PT ;  /* 0x0000006012047812 */ /* 0x000fe200078ec0ff */
[----:B------:R-:W-:Y:S01]  /*1e50*/  USHF.R.U32.HI UR4, URZ, 0x2, UR39 ;  /* 0x000000023f047899 */ /* 0x000fe20008011627 */
[----:B------:R-:W-:Y:S01]  /*1e60*/  LOP3.LUT R3, R0, 0x7, RZ, 0xc0, !PT ;  /* 0x0000000700037812 */ /* 0x000fe200078ec0ff */
[----:B------:R-:W-:Y:S01]  /*1e70*/  UISETP.GT.U32.AND UP1, UPT, UR39, 0x3, UPT ;  /* 0x000000032700788c */ /* 0x000fe2000bf24070 */
[----:B------:R-:W-:Y:S01]  /*1e80*/  LOP3.LUT R0, R5, 0x1, RZ, 0xc0, !PT ;  /* 0x0000000105007812 */ /* 0x000fe200078ec0ff */
[----:B------:R-:W-:Y:S01]  /*1e90*/  ULOP3.LUT UR4, UR4, 0x1, URZ, 0xc0, !UPT ;  /* 0x0000000104047892 */ /* 0x000fe2000f8ec03f */
[----:B------:R-:W-:Y:S01]  /*1ea0*/  SHF.R.U32.HI R10, RZ, 0x1, R4 ;  /* 0x00000001ff0a7819 */ /* 0x000fe20000011604 */
[----:B------:R-:W-:Y:S01]  /*1eb0*/  IMAD.SHL.U32 R4, R18, 0x2, RZ ;  /* 0x0000000212047824 */ /* 0x000fe200078e00ff */
[----:B------:R-:W-:Y:S01]  /*1ec0*/  SHF.R.S32.HI R21, RZ, 0x1f, R23 ;  /* 0x0000001fff157819 */ /* 0x000fe20000011417 */
[----:B------:R-:W-:Y:S01]  /*1ed0*/  IMAD.SHL.U32 R8, R0, 0x40, RZ ;  /* 0x0000004000087824 */ /* 0x000fe200078e00ff */
[--C-:B------:R-:W-:Y:S01]  /*1ee0*/  IADD3 R5, RZ, -R10, -R3.reuse ;  /* 0x8000000aff057210 */ /* 0x100fe20007ffe803 */
[----:B------:R-:W-:Y:S01]  /*1ef0*/  UISETP.NE.U32.AND UP0, UPT, UR4, 0x1, UPT ;  /* 0x000000010400788c */ /* 0x000fe2000bf05070 */
[----:B------:R-:W-:Y:S01]  /*1f00*/  LOP3.LUT R4, R4, 0x6, RZ, 0xc0, !PT ;  /* 0x0000000604047812 */ /* 0x000fe200078ec0ff */
[----:B------:R-:W-:Y:S01]  /*1f10*/  ULDC.64 UR6, c[0x0][0x5d0] ;  /* 0x0001740000067ab9 */ /* 0x000fe20000000a00 */
[----:B------:R-:W-:Y:S01]  /*1f20*/  LOP3.LUT R3, R8, 0x40, R3, 0xe2, !PT ;  /* 0x0000004008037812 */ /* 0x000fe200078ee203 */
[----:B------:R-:W-:Y:S01]  /*1f30*/  IMAD R11, R0, -0x40, R5 ;  /* 0xffffffc0000b7824 */ /* 0x000fe200078e0205 */
[----:B------:R-:W-:Y:S01]  /*1f40*/  LOP3.LUT R0, R18, 0x3, RZ, 0xc0, !PT ;  /* 0x0000000312007812 */ /* 0x000fe200078ec0ff */
[----:B------:R-:W-:Y:S01]  /*1f50*/  UISETP.LT.U32.AND UP1, UPT, UR40, 0x4, UP1 ;  /* 0x000000042800788c */ /* 0x000fe20008f21070 */
[----:B------:R-:W-:Y:S01]  /*1f60*/  PRMT R8, R4, 0x6540, R153 ;  /* 0x0000654004087816 */ /* 0x000fe20000000099 */
[----:B------:R-:W-:Y:S01]  /*1f70*/  IMAD.SHL.U32 R153, R153, 0x100, RZ ;  /* 0x0000010099997824 */ /* 0x000fe200078e00ff */
[----:B------:R-:W-:Y:S01]  /*1f80*/  UISETP.GT.U32.AND UP0, UPT, UR40, 0x3, !UP0 ;  /* 0x000000032800788c */ /* 0x000fe2000c704070 */
[----:B--2---:R-:W-:Y:S01]  /*1f90*/  IMAD R12, R0, -0x2, R6 ;  /* 0xfffffffe000c7824 */ /* 0x004fe200078e0206 */
[----:B------:R-:W-:Y:S01]  /*1fa0*/  SHF.R.S32.HI R9, RZ, 0x1f, R8 ;  /* 0x0000001fff097819 */ /* 0x000fe20000011408 */
[C---:B------:R-:W-:Y:S01]  /*1fb0*/  IMAD.SHL.U32 R0, R154.reuse, 0x80, RZ ;  /* 0x000000809a007824 */ /* 0x040fe200078e00ff */
[----:B------:R-:W-:Y:S01]  /*1fc0*/  ISETP.GE.AND P0, PT, R153, R6, PT ;  /* 0x000000069900720c */ /* 0x000fe20003f06270 */
[----:B------:R-:W-:Y:S01]  /*1fd0*/  IMAD R4, R21, UR6, RZ ;  /* 0x0000000615047c24 */ /* 0x000fe2000f8e02ff */
[----:B------:R-:W-:Y:S01]  /*1fe0*/  USEL UR5, URZ, 0x1, !UP1 ;  /* 0x000000013f057887 */ /* 0x000fe2000c800000 */
[----:B------:R-:W-:Y:S01]  /*1ff0*/  IMAD.WIDE R6, R154, 0x80, RZ ;  /* 0x000000809a067825 */ /* 0x000fe200078e02ff */
[C---:B------:R-:W-:Y:S01]  /*2000*/  ISETP.GE.OR P0, PT, R0.reuse, UR8, P0 ;  /* 0x0000000800007c0c */ /* 0x040fe20008706670 */
[----:B------:R-:W-:Y:S01]  /*2010*/  USEL UR4, URZ, 0x1, !UP0 ;  /* 0x000000013f047887 */ /* 0x000fe2000c000000 */
[----:B------:R-:W-:Y:S01]  /*2020*/  IADD3 R0, -R0, UR8, R11 ;  /* 0x0000000800007c10 */ /* 0x000fe2000fffe10b */
[C---:B------:R-:W-:Y:S01]  /*2030*/  IMAD R13, R23.reuse, UR7, R4 ;  /* 0x00000007170d7c24 */ /* 0x040fe2000f8e0204 */
[----:B------:R-:W-:Y:S01]  /*2040*/  ULOP3.LUT UR39, UR39, 0x3, URZ, 0xc0, !UPT ;  /* 0x0000000327277892 */ /* 0x000fe2000f8ec03f */
[----:B------:R-:W-:Y:S01]  /*2050*/  IMAD.WIDE.U32 R4, R23, UR6, R8 ;  /* 0x0000000617047c25 */ /* 0x000fe2000f8e0008 */
[----:B------:R-:W-:Y:S01]  /*2060*/  ULOP3.LUT UR38, UR4, UR38, UR5, 0x96, !UPT ;  /* 0x0000002604267292 */ /* 0x000fe2000f8e9605 */
[----:B------:R-:W-:-:S02]  /*2070*/  LOP3.LUT R169, R6, R3, R10, 0xfe, !PT ;  /* 0x0000000306a97212 */ /* 0x000fc400078efe0a */
[----:B------:R-:W-:Y:S02]  /*2080*/  IMAD.IADD R5, R5, 0x1, R13 ;  /* 0x0000000105057824 */ /* 0x000fe400078e020d */
[----:B------:R-:W-:Y:S02]  /*2090*/  IMAD.IADD R3, R12, 0x1, -R153 ;  /* 0x000000010c037824 */ /* 0x000fe400078e0a99 */
[----:B------:R-:W-:Y:S01]  /*20a0*/  IMAD.MOV.U32 R154, RZ, RZ, -0x1 ;  /* 0xffffffffff9a7424 */ /* 0x000fe200078e00ff */
[----:B------:R-:W-:Y:S06]  /*20b0*/  @P0 BRA `(.L_x_32) ;  /* 0x0000007800dc0947 */ /* 0x000fec0003800000 */
[----:B------:R-:W0:Y:S01]  /*20c0*/  LDC.64 R10, c[0x0][0x5c8] ;  /* 0x00017200ff0a7b82 */ /* 0x000e220000000a00 */
[----:B-----5:R-:W-:Y:S01]  /*20d0*/  FSETP.NEU.AND P0, PT, R156, RZ, PT ;  /* 0x000000ff9c00720b */ /* 0x020fe20003f0d000 */
[----:B------:R-:W-:Y:S01]  /*20e0*/  BSSY B0, `(.L_x_32) ;  /* 0x00007b4000007945 */ /* 0x000fe20003800000 */
[----:B------:R-:W-:-:S04]  /*20f0*/  ISETP.GT.AND P2, PT, R3, RZ, PT ;  /* 0x000000ff0300720c */ /* 0x000fc80003f44270 */
[----:B------:R-:W-:Y:S01]  /*2100*/  ISETP.GT.AND P1, PT, R0, RZ, P2 ;  /* 0x000000ff0000720c */ /* 0x000fe20001724270 */
[-C--:B0-----:R-:W-:Y:S02]  /*2110*/  IMAD R12, R7, R10.reuse, RZ ;  /* 0x0000000a070c7224 */ /* 0x081fe400078e02ff */
[----:B------:R-:W-:-:S04]  /*2120*/  IMAD.WIDE.U32 R160, R169, R10, R4 ;  /* 0x0000000aa9a07225 */ /* 0x000fc800078e0004 */
[----:B------:R-:W-:-:S04]  /*2130*/  IMAD R5, R169, R11, R12 ;  /* 0x0000000ba9057224 */ /* 0x000fc800078e020c */
[----:B------:R-:W-:Y:S01]  /*2140*/  IMAD.IADD R153, R161, 0x1, R5 ;  /* 0x00000001a1997824 */ /* 0x000fe200078e0205 */
[----:B------:R-:W-:Y:S06]  /*2150*/  @!P0 BRA `(.L_x_33) ;  /* 0x0000005400988947 */ /* 0x000fec0003800000 */
[----:B------:R-:W0:Y:S01]  /*2160*/  LDC.64 R14, c[0x0][0x5b8] ;  /* 0x00016e00ff0e7b82 */ /* 0x000e220000000a00 */
[----:B------:R-:W-:-:S07]  /*2170*/  ULDC.64 UR4, c[0x0][0x5c0] ;  /* 0x0001700000047ab9 */ /* 0x000fce0000000a00 */
[----:B------:R-:W1:Y:S08]  /*2180*/  LDC.64 R166, c[0x0][0x5b0] ;  /* 0x00016c00ffa67b82 */ /* 0x000e700000000a00 */
[----:B------:R-:W2:Y:S01]  /*2190*/  LDC.64 R12, c[0x0][0x5a8] ;  /* 0x00016a00ff0c7b82 */ /* 0x000ea20000000a00 */
[-C--:B0-----:R-:W-:Y:S02]  /*21a0*/  IMAD R4, R21, R14.reuse, RZ ;  /* 0x0000000e15047224 */ /* 0x081fe400078e02ff */
[----:B------:R-:W-:-:S04]  /*21b0*/  IMAD.WIDE.U32 R162, R23, R14, R8 ;  /* 0x0000000e17a27225 */ /* 0x000fc800078e0008 */
[----:B------:R-:W-:Y:S02]  /*21c0*/  IMAD R161, R23, R15, R4 ;  /* 0x0000000f17a17224 */ /* 0x000fe400078e0204 */
[-C--:B-1----:R-:W-:Y:S02]  /*21d0*/  IMAD R6, R7, R166.reuse, RZ ;  /* 0x000000a607067224 */ /* 0x082fe400078e02ff */
[----:B------:R-:W-:Y:S02]  /*21e0*/  IMAD.IADD R21, R163, 0x1, R161 ;  /* 0x00000001a3157824 */ /* 0x000fe400078e02a1 */
[----:B------:R-:W-:Y:S02]  /*21f0*/  IMAD.MOV.U32 R20, RZ, RZ, R162 ;  /* 0x000000ffff147224 */ /* 0x000fe400078e00a2 */
[C---:B------:R-:W-:Y:S02]  /*2200*/  IMAD R165, R169.reuse, R167, R6 ;  /* 0x000000a7a9a57224 */ /* 0x040fe400078e0206 */
[----:B------:R-:W-:-:S04]  /*2210*/  IMAD.WIDE.U32 R4, R169, R166, R20 ;  /* 0x000000a6a9047225 */ /* 0x000fc800078e0014 */
[----:B------:R-:W-:Y:S01]  /*2220*/  IMAD.IADD R5, R5, 0x1, R165 ;  /* 0x0000000105057824 */ /* 0x000fe200078e02a5 */
[----:B--2---:R-:W-:-:S04]  /*2230*/  LEA R6, P0, R4, R12, 0x1 ;  /* 0x0000000c04067211 */ /* 0x004fc800078008ff */
[----:B------:R-:W-:-:S05]  /*2240*/  LEA.HI.X R7, R4, R13, R5, 0x1, P0 ;  /* 0x0000000d04077211 */ /* 0x000fca00000f0c05 */
[----:B------:R0:W2:Y:S01]  /*2250*/  @P1 LDG.E.LTC128B.U16 R15, desc[UR36][R6.64] ;  /* 0x00000024060f1981 */ /* 0x0000a2000c1e1520 */
[----:B------:R-:W-:Y:S01]  /*2260*/  LEA R4, P0, R160, UR4, 0x1 ;  /* 0x00000004a0047c11 */ /* 0x000fe2000f8008ff */
[----:B------:R-:W-:Y:S01]  /*2270*/  IMAD.WIDE.U32 R158, R169, R166, R8 ;  /* 0x000000a6a99e7225 */ /* 0x000fe200078e0008 */
[----:B------:R-:W-:Y:S03]  /*2280*/  BSSY B1, `(.L_x_34) ;  /* 0x0000012000017945 */ /* 0x000fe60003800000 */
[----:B------:R-:W-:Y:S02]  /*2290*/  IMAD.IADD R159, R165, 0x1, R159 ;  /* 0x00000001a59f7824 */ /* 0x000fe400078e029f */
[----:B------:R-:W-:-:S04]  /*22a0*/  IMAD.WIDE.U32 R158, R23, R14, R158 ;  /* 0x0000000e179e7225 */ /* 0x000fc800078e009e */
[----:B0-----:R-:W-:Y:S01]  /*22b0*/  IMAD.IADD R7, R161, 0x1, R159 ;  /* 0x00000001a1077824 */ /* 0x001fe200078e029f */
[----:B------:R-:W-:Y:S02]  /*22c0*/  LEA R6, P4, R158, R12, 0x1 ;  /* 0x0000000c9e067211 */ /* 0x000fe400078808ff */
[----:B------:R-:W-:Y:S02]  /*22d0*/  SHF.L.U64.HI R159, R166, 0x3, R167 ;  /* 0x00000003a69f7819 */ /* 0x000fe400000102a7 */
[----:B------:R-:W-:Y:S01]  /*22e0*/  LEA.HI.X R7, R158, R13, R7, 0x1, P4 ;  /* 0x0000000d9e077211 */ /* 0x000fe200020f0c07 */
[----:B------:R-:W-:Y:S02]  /*22f0*/  IMAD.SHL.U32 R158, R166, 0x8, RZ ;  /* 0x00000008a69e7824 */ /* 0x000fe400078e00ff */
[----:B--2---:R-:W-:-:S05]  /*2300*/  HADD2.F32 R5, -RZ, R15.H0_H0 ;  /* 0x2000000fff057230 */ /* 0x004fca0000004100 */
[----:B------:R-:W-:-:S04]  /*2310*/  FMUL R5, R5, R156 ;  /* 0x0000009c05057220 */ /* 0x000fc80000400000 */
[----:B------:R-:W-:Y:S01]  /*2320*/  FFMA R24, R24, R155, R5 ;  /* 0x0000009b18187223 */ /* 0x000fe20000000005 */
[----:B------:R-:W-:Y:S02]  /*2330*/  LEA.HI.X R5, R160, UR5, R153, 0x1, P0 ;  /* 0x00000005a0057c11 */ /* 0x000fe400080f0c99 */
[----:B------:R-:W-:Y:S02]  /*2340*/  ISETP.GT.AND P0, PT, R3, 0x1, PT ;  /* 0x000000010300780c */ /* 0x000fe40003f04270 */
[----:B------:R-:W-:Y:S02]  /*2350*/  F2FP.F16.F32.PACK_AB R24, RZ, R24 ;  /* 0x00000018ff18723e */ /* 0x000fe400000000ff */
[----:B------:R-:W-:-:S03]  /*2360*/  ISETP.GT.AND P3, PT, R0, RZ, P0 ;  /* 0x000000ff0000720c */ /* 0x000fc60000764270 */
[----:B------:R0:W-:Y:S10]  /*2370*/  @P1 STG.E.U16 desc[UR36][R4.64], R24 ;  /* 0x0000001804001986 */ /* 0x0001f4000c101524 */
[----:B------:R-:W-:Y:S05]  /*2380*/  @!P3 BRA `(.L_x_35) ;  /* 0x000000000004b947 */ /* 0x000fea0003800000 */
[----:B------:R1:W5:Y:S02]  /*2390*/  LDG.E.LTC128B.U16 R15, desc[UR36][R6.64+0x2] ;  /* 0x00000224060f7981 */ /* 0x000364000c1e1520 */
.L_x_35:
[----:B------:R-:W-:Y:S05]  /*23a0*/  BSYNC B1 ;  /* 0x0000000000017941 */ /* 0x000fea0003800000 */
.L_x_34:
[----:B-----5:R-:W-:Y:S01]  /*23b0*/  HADD2.F32 R153, -RZ, R15.H0_H0 ;  /* 0x2000000fff997230 */ /* 0x020fe20000004100 */
[----:B------:R-:W-:Y:S01]  /*23c0*/  ISETP.GT.AND P2, PT, R0, 0x8, P2 ;  /* 0x000000080000780c */ /* 0x000fe20001744270 */
[----:B------:R-:W-:Y:S01]  /*23d0*/  IMAD.WIDE.U32 R158, R169, R166, R158 ;  /* 0x000000a6a99e7225 */ /* 0x000fe200078e009e */
[----:B0-----:R-:W-:-:S03]  /*23e0*/  PRMT R24, R15, 0x7610, R24 ;  /* 0x000076100f187816 */ /* 0x001fc60000000018 */
[----:B------:R-:W-:Y:S01]  /*23f0*/  FMUL R20, R153, R156 ;  /* 0x0000009c99147220 */ /* 0x000fe20000400000 */
[----:B------:R-:W-:Y:S01]  /*2400*/  IMAD.IADD R165, R165, 0x1, R159 ;  /* 0x00000001a5a57824 */ /* 0x000fe200078e029f */
[----:B------:R-:W-:Y:S02]  /*2410*/  IADD3 R162, P1, R162, R158, RZ ;  /* 0x0000009ea2a27210 */ /* 0x000fe40007f3e0ff */
[----:B------:R-:W-:-:S03]  /*2420*/  FFMA R25, R25, R155, R20 ;  /* 0x0000009b19197223 */ /* 0x000fc60000000014 */
[----:B------:R-:W-:Y:S01]  /*2430*/  IMAD.X R21, R165, 0x1, R21, P1 ;  /* 0x00000001a5157824 */ /* 0x000fe200008e0615 */
[C---:B------:R-:W-:Y:S02]  /*2440*/  LEA R20, P1, R162.reuse, R12, 0x1 ;  /* 0x0000000ca2147211 */ /* 0x040fe400078208ff */
[----:B------:R-:W-:Y:S02]  /*2450*/  F2FP.F16.F32.PACK_AB R25, RZ, R25 ;  /* 0x00000019ff19723e */ /* 0x000fe400000000ff */
[----:B------:R-:W-:Y:S02]  /*2460*/  LEA.HI.X R21, R162, R13, R21, 0x1, P1 ;  /* 0x0000000da2157211 */ /* 0x000fe400008f0c15 */
[----:B------:R-:W-:-:S05]  /*2470*/  PRMT R153, R25, 0x7610, R153 ;  /* 0x0000761019997816 */ /* 0x000fca0000000099 */
[----:B------:R0:W-:Y:S04]  /*2480*/  @P3 STG.E.U16 desc[UR36][R4.64+0x2], R153 ;  /* 0x0000029904003986 */ /* 0x0001e8000c101524 */
[----:B------:R-:W2:Y:S01]  /*2490*/  @P2 LDG.E.LTC128B.U16 R24, desc[UR36][R20.64] ;  /* 0x0000002414182981 */ /* 0x000ea2000c1e1520 */
[----:B------:R-:W-:Y:S01]  /*24a0*/  IADD3 R8, P1, R8, R158, RZ ;  /* 0x0000009e08087210 */ /* 0x000fe20007f3e0ff */
[----:B------:R-:W-:Y:S01]  /*24b0*/  BSSY B1, `(.L_x_36) ;  /* 0x0000011000017945 */ /* 0x000fe20003800000 */
[----:B------:R-:W-:Y:S02]  /*24c0*/  SHF.L.U64.HI R11, R10, 0x4, R11 ;  /* 0x000000040a0b7819 */ /* 0x000fe4000001020b */
[----:B------:R-:W-:Y:S01]  /*24d0*/  ISETP.GT.AND P0, PT, R0, 0x8, P0 ;  /* 0x000000080000780c */ /* 0x000fe20000704270 */
[----:B------:R-:W-:Y:S01]  /*24e0*/  IMAD.X R9, R9, 0x1, R165, P1 ;  /* 0x0000000109097824 */ /* 0x000fe200008e06a5 */
[----:B------:R-:W-:-:S05]  /*24f0*/  LEA R10, P1, R10, R4, 0x4 ;  /* 0x000000040a0a7211 */ /* 0x000fca00078220ff */
[----:B------:R-:W-:Y:S02]  /*2500*/  IMAD.X R11, R11, 0x1, R5, P1 ;  /* 0x000000010b0b7824 */ /* 0x000fe400008e0605 */
[----:B--2---:R-:W-:-:S05]  /*2510*/  HADD2.F32 R15, -RZ, R24.H0_H0 ;  /* 0x20000018ff0f7230 */ /* 0x004fca0000004100 */
[----:B------:R-:W-:Y:S01]  /*2520*/  FMUL R25, R15, R156 ;  /* 0x0000009c0f197220 */ /* 0x000fe20000400000 */
[----:B------:R-:W-:-:S04]  /*2530*/  IMAD.WIDE.U32 R14, R23, R14, R8 ;  /* 0x0000000e170e7225 */ /* 0x000fc800078e0008 */
[----:B------:R-:W-:Y:S01]  /*2540*/  FFMA R25, R26, R155, R25 ;  /* 0x0000009b1a197223 */ /* 0x000fe20000000019 */
[----:B------:R-:W-:Y:S01]  /*2550*/  IMAD.IADD R9, R161, 0x1, R15 ;  /* 0x00000001a1097824 */ /* 0x000fe200078e020f */
[----:B------:R-:W-:-:S03]  /*2560*/  LEA R8, P3, R14, R12, 0x1 ;  /* 0x0000000c0e087211 */ /* 0x000fc600078608ff */
[----:B------:R-:W-:Y:S02]  /*2570*/  F2FP.F16.F32.PACK_AB R25, RZ, R25 ;  /* 0x00000019ff19723e */ /* 0x000fe400000000ff */
[----:B------:R-:W-:-:S03]  /*2580*/  LEA.HI.X R9, R14, R13, R9, 0x1, P3 ;  /* 0x0000000d0e097211 */ /* 0x000fc600018f0c09 */
[----:B------:R0:W-:Y:S01]  /*2590*/  @P2 STG.E.U16 desc[UR36][R10.64], R25 ;  /* 0x000000190a002986 */ /* 0x0001e2000c101524 */
[----:B------:R-:W-:Y:S05]  /*25a0*/  @!P0 BRA `(.L_x_37) ;  /* 0x0000000000048947 */ /* 0x000fea0003800000 */
[----:B------:R2:W5:Y:S02]  /*25b0*/  LDG.E.LTC128B.U16 R24, desc[UR36][R8.64+0x2] ;  /* 0x0000022408187981 */ /* 0x000564000c1e1520 */
.L_x_37:
[----:B------:R-:W-:Y:S05]  /*25c0*/  BSYNC B1 ;  /* 0x0000000000017941 */ /* 0x000fea0003800000 */
.L_x_36:
[----:B-----5:R-:W-:Y:S01]  /*25d0*/  HADD2.F32 R13, -RZ, R24.H0_H0 ;  /* 0x20000018ff0d7230 */ /* 0x020fe20000004100 */
[----:B------:R-:W-:Y:S01]  /*25e0*/  ISETP.GT.AND P1, PT, R3, 0x8, PT ;  /* 0x000000080300780c */ /* 0x000fe20003f24270 */
[----:B------:R-:W-:Y:S03]  /*25f0*/  BSSY B1, `(.L_x_38) ;  /* 0x0000008000017945 */ /* 0x000fe60003800000 */
[----:B------:R-:W-:Y:S01]  /*2600*/  FMUL R12, R13, R156 ;  /* 0x0000009c0d0c7220 */ /* 0x000fe20000400000 */
[----:B------:R-:W-:-:S03]  /*2610*/  ISETP.GT.AND P2, PT, R0, RZ, P1 ;  /* 0x000000ff0000720c */ /* 0x000fc60000f44270 */
[----:B------:R-:W-:-:S05]  /*2620*/  FFMA R12, R27, R155, R12 ;  /* 0x0000009b1b0c7223 */ /* 0x000fca000000000c */
[----:B------:R-:W-:-:S05]  /*2630*/  F2FP.F16.F32.PACK_AB R12, RZ, R12 ;  /* 0x0000000cff0c723e */ /* 0x000fca00000000ff */
[----:B------:R3:W-:Y:S01]  /*2640*/  @P0 STG.E.U16 desc[UR36][R10.64+0x2], R12 ;  /* 0x0000020c0a000986 */ /* 0x0007e2000c101524 */
[----:B------:R-:W-:Y:S05]  /*2650*/  @!P2 BRA `(.L_x_39) ;  /* 0x000000000004a947 */ /* 0x000fea0003800000 */
[----:B------:R4:W5:Y:S02]  /*2660*/  LDG.E.LTC128B.U16 R24, desc[UR36][R6.64+0x10] ;  /* 0x0000102406187981 */ /* 0x000964000c1e1520 */
.L_x_39:
[----:B------:R-:W-:Y:S05]  /*2670*/  BSYNC B1 ;  /* 0x0000000000017941 */ /* 0x000fea0003800000 */
.L_x_38:
        /* <DEDUP_REMOVED lines=10> */
.L_x_41:
[----:B------:R-:W-:Y:S05]  /*2720*/  BSYNC B1 ;  /* 0x0000000000017941 */ /* 0x000fea0003800000 */
.L_x_40:
[----:B0----5:R-:W-:Y:S01]  /*2730*/  HADD2.F32 R13, -RZ, R24.H0_H0 ;  /* 0x20000018ff0d7230 */ /* 0x021fe20000004100 */
[----:B------:R-:W-:Y:S01]  /*2740*/  ISETP.GT.AND P1, PT, R0, 0x8, P1 ;  /* 0x000000080000780c */ /* 0x000fe20000f24270 */
[----:B------:R-:W-:Y:S03]  /*2750*/  BSSY B1, `(.L_x_42) ;  /* 0x0000007000017945 */ /* 0x000fe60003800000 */
[----:B---3--:R-:W-:-:S04]  /*2760*/  FMUL R12, R13, R156 ;  /* 0x0000009c0d0c7220 */ /* 0x008fc80000400000 */
[----:B------:R-:W-:-:S05]  /*2770*/  FFMA R12, R29, R155, R12 ;  /* 0x0000009b1d0c7223 */ /* 0x000fca000000000c */
[----:B------:R-:W-:-:S05]  /*2780*/  F2FP.F16.F32.PACK_AB R12, RZ, R12 ;  /* 0x0000000cff0c723e */ /* 0x000fca00000000ff */
[----:B------:R0:W-:Y:S01]  /*2790*/  @P3 STG.E.U16 desc[UR36][R4.64+0x12], R12 ;  /* 0x0000120c04003986 */ /* 0x0001e2000c101524 */
[----:B------:R-:W-:Y:S05]  /*27a0*/  @!P1 BRA `(.L_x_43) ;  /* 0x0000000000049947 */ /* 0x000fea0003800000 */
[----:B------:R3:W5:Y:S02]  /*27b0*/  LDG.E.LTC128B.U16 R24, desc[UR36][R8.64+0x10] ;  /* 0x0000102408187981 */ /* 0x000764000c1e1520 */
.L_x_43:
[----:B------:R-:W-:Y:S05]  /*27c0*/  BSYNC B1 ;  /* 0x0000000000017941 */ /* 0x000fea0003800000 */
.L_x_42:
[----:B-----5:R-:W-:Y:S01]  /*27d0*/  HADD2.F32 R13, -RZ, R24.H0_H0 ;  /* 0x20000018ff0d7230 */ /* 0x020fe20000004100 */
[----:B------:R-:W-:Y:S01]  /*27e0*/  ISETP.GT.AND P0, PT, R0, 0x8, P0 ;  /* 0x000000080000780c */ /* 0x000fe20000704270 */
[----:B------:R-:W-:Y:S03]  /*27f0*/  BSSY B1, `(.L_x_44) ;  /* 0x0000007000017945 */ /* 0x000fe60003800000 */
[----:B------:R-:W-:-:S04]  /*2800*/  FMUL R13, R13, R156 ;  /* 0x0000009c0d0d7220 */ /* 0x000fc80000400000 */
[----:B------:R-:W-:-:S05]  /*2810*/  FFMA R13, R30, R155, R13 ;  /* 0x0000009b1e0d7223 */ /* 0x000fca000000000d */
[----:B------:R-:W-:-:S05]  /*2820*/  F2FP.F16.F32.PACK_AB R13, RZ, R13 ;  /* 0x0000000dff0d723e */ /* 0x000fca00000000ff */
[----:B------:R0:W-:Y:S01]  /*2830*/  @P1 STG.E.U16 desc[UR36][R10.64+0x10], R13 ;  /* 0x0000100d0a001986 */ /* 0x0001e2000c101524 */
[----:B------:R-:W-:Y:S05]  /*2840*/  @!P0 BRA `(.L_x_45) ;  /* 0x0000000000048947 */ /* 0x000fea0003800000 */
[----:B------:R0:W5:Y:S02]  /*2850*/  LDG.E.LTC128B.U16 R24, desc[UR36][R8.64+0x12] ;  /* 0x0000122408187981 */ /* 0x000164000c1e1520 */
.L_x_45:
[----:B------:R-:W-:Y:S05]  /*2860*/  BSYNC B1 ;  /* 0x0000000000017941 */ /* 0x000fea0003800000 */
.L_x_44:
[----:B0----5:R-:W-:Y:S01]  /*2870*/  HADD2.F32 R13, -RZ, R24.H0_H0 ;  /* 0x20000018ff0d7230 */ /* 0x021fe20000004100 */
        /* <DEDUP_REMOVED lines=9> */
.L_x_47:
[----:B------:R-:W-:Y:S05]  /*2910*/  BSYNC B1 ;  /* 0x0000000000017941 */ /* 0x000fea0003800000 */
.L_x_46:
        /* <DEDUP_REMOVED lines=10> */
.L_x_49:
[----:B------:R-:W-:Y:S05]  /*29c0*/  BSYNC B1 ;  /* 0x0000000000017941 */ /* 0x000fea0003800000 */
.L_x_48:
[----:B0----5:R-:W-:Y:S01]  /*29d0*/  HADD2.F32 R13, -RZ, R24.H0_H0 ;  /* 0x20000018ff0d7230 */ /* 0x021fe20000004100 */
        /* <DEDUP_REMOVED lines=8> */
.L_x_51:
[----:B------:R-:W-:Y:S05]  /*2a60*/  BSYNC B1 ;  /* 0x0000000000017941 */ /* 0x000fea0003800000 */
.L_x_50:
        /* <DEDUP_REMOVED lines=9> */
.L_x_53:
[----:B------:R-:W-:Y:S05]  /*2b00*/  BSYNC B1 ;  /* 0x0000000000017941 */ /* 0x000fea0003800000 */
.L_x_52:
        /* <DEDUP_REMOVED lines=10> */
.L_x_55:
[----:B------:R-:W-:Y:S05]  /*2bb0*/  BSYNC B1 ;  /* 0x0000000000017941 */ /* 0x000fea0003800000 */
.L_x_54:
        /* <DEDUP_REMOVED lines=10> */
.L_x_57:
[----:B------:R-:W-:Y:S05]  /*2c60*/  BSYNC B1 ;  /* 0x0000000000017941 */ /* 0x000fea0003800000 */
.L_x_56:
        /* <DEDUP_REMOVED lines=9> */
.L_x_59:
[----:B------:R-:W-:Y:S05]  /*2d00*/  BSYNC B1 ;  /* 0x0000000000017941 */ /* 0x000fea0003800000 */
.L_x_58:
        /* <DEDUP_REMOVED lines=9> */
.L_x_61:
[----:B------:R-:W-:Y:S05]  /*2da0*/  BSYNC B1 ;  /* 0x0000000000017941 */ /* 0x000fea0003800000 */
.L_x_60:
        /* <DEDUP_REMOVED lines=10> */
.L_x_63:
[----:B------:R-:W-:Y:S05]  /*2e50*/  BSYNC B1 ;  /* 0x0000000000017941 */ /* 0x000fea0003800000 */
.L_x_62:
        /* <DEDUP_REMOVED lines=10> */
.L_x_65:
[----:B------:R-:W-:Y:S05]  /*2f00*/  BSYNC B1 ;  /* 0x0000000000017941 */ /* 0x000fea0003800000 */
.L_x_64:
        /* <DEDUP_REMOVED lines=9> */
.L_x_67:
[----:B------:R-:W-:Y:S05]  /*2fa0*/  BSYNC B1 ;  /* 0x0000000000017941 */ /* 0x000fea0003800000 */
.L_x_66:
        /* <DEDUP_REMOVED lines=9> */
.L_x_69:
[----:B------:R-:W-:Y:S05]  /*3040*/  BSYNC B1 ;  /* 0x0000000000017941 */ /* 0x000fea0003800000 */
.L_x_68:
        /* <DEDUP_REMOVED lines=10> */
.L_x_71:
[----:B------:R-:W-:Y:S05]  /*30f0*/  BSYNC B1 ;  /* 0x0000000000017941 */ /* 0x000fea0003800000 */
.L_x_70:
        /* <DEDUP_REMOVED lines=10> */
.L_x_73:
[----:B------:R-:W-:Y:S05]  /*31a0*/  BSYNC B1 ;  /* 0x0000000000017941 */ /* 0x000fea0003800000 */
.L_x_72:
        /* <DEDUP_REMOVED lines=9> */
.L_x_75:
[----:B------:R-:W-:Y:S05]  /*3240*/  BSYNC B1 ;  /* 0x0000000000017941 */ /* 0x000fea0003800000 */
.L_x_74:
        /* <DEDUP_REMOVED lines=9> */
.L_x_77:
[----:B------:R-:W-:Y:S05]  /*32e0*/  BSYNC B1 ;  /* 0x0000000000017941 */ /* 0x000fea0003800000 */
.L_x_76:
        /* <DEDUP_REMOVED lines=10> */
.L_x_79:
[----:B------:R-:W-:Y:S05]  /*3390*/  BSYNC B1 ;  /* 0x0000000000017941 */ /* 0x000fea0003800000 */
.L_x_78:
        /* <DEDUP_REMOVED lines=10> */
.L_x_81:
[----:B------:R-:W-:Y:S05]  /*3440*/  BSYNC B1 ;  /* 0x0000000000017941 */ /* 0x000fea0003800000 */
.L_x_80:
        /* <DEDUP_REMOVED lines=9> */
.L_x_83:
[----:B------:R-:W-:Y:S05]  /*34e0*/  BSYNC B1 ;  /* 0x0000000000017941 */ /* 0x000fea0003800000 */
.L_x_82:
        /* <DEDUP_REMOVED lines=9> */
.L_x_85:
[----:B------:R-:W-:Y:S05]  /*3580*/  BSYNC B1 ;  /* 0x0000000000017941 */ /* 0x000fea0003800000 */
.L_x_84:
        /* <DEDUP_REMOVED lines=10> */
.L_x_87:
[----:B------:R-:W-:Y:S05]  /*3630*/  BSYNC B1 ;  /* 0x0000000000017941 */ /* 0x000fea0003800000 */
.L_x_86:
        /* <DEDUP_REMOVED lines=10> */
.L_x_89:
[----:B------:R-:W-:Y:S05]  /*36e0*/  BSYNC B1 ;  /* 0x0000000000017941 */ /* 0x000fea0003800000 */
.L_x_88:
        /* <DEDUP_REMOVED lines=9> */
.L_x_91:
[----:B------:R-:W-:Y:S05]  /*3780*/  BSYNC B1 ;  /* 0x0000000000017941 */ /* 0x000fea0003800000 */
.L_x_90:
        /* <DEDUP_REMOVED lines=9> */
.L_x_93:
[----:B------:R-:W-:Y:S05]  /*3820*/  BSYNC B1 ;  /* 0x0000000000017941 */ /* 0x000fea0003800000 */
.L_x_92:
        /* <DEDUP_REMOVED lines=10> */
.L_x_95:
[----:B------:R-:W-:Y:S05]  /*38d0*/  BSYNC B1 ;  /* 0x0000000000017941 */ /* 0x000fea0003800000 */
.L_x_94:
        /* <DEDUP_REMOVED lines=10> */
.L_x_97:
[----:B------:R-:W-:Y:S05]  /*3980*/  BSYNC B1 ;  /* 0x0000000000017941 */ /* 0x000fea0003800000 */
.L_x_96:
        /* <DEDUP_REMOVED lines=9> */
.L_x_99:
[----:B------:R-:W-:Y:S05]  /*3a20*/  BSYNC B1 ;  /* 0x0000000000017941 */ /* 0x000fea0003800000 */
.L_x_98:
        /* <DEDUP_REMOVED lines=9> */
.L_x_101:
[----:B------:R-:W-:Y:S05]  /*3ac0*/  BSYNC B1 ;  /* 0x0000000000017941 */ /* 0x000fea0003800000 */
.L_x_100:
        /* <DEDUP_REMOVED lines=10> */
.L_x_103:
[----:B------:R-:W-:Y:S05]  /*3b70*/  BSYNC B1 ;  /* 0x0000000000017941 */ /* 0x000fea0003800000 */
.L_x_102:
        /* <DEDUP_REMOVED lines=10> */
.L_x_105:
[----:B------:R-:W-:Y:S05]  /*3c20*/  BSYNC B1 ;  /* 0x0000000000017941 */ /* 0x000fea0003800000 */
.L_x_104:
        /* <DEDUP_REMOVED lines=9> */
.L_x_107:
[----:B------:R-:W-:Y:S05]  /*3cc0*/  BSYNC B1 ;  /* 0x0000000000017941 */ /* 0x000fea0003800000 */
.L_x_106:
        /* <DEDUP_REMOVED lines=9> */
.L_x_109:
[----:B------:R-:W-:Y:S05]  /*3d60*/  BSYNC B1 ;  /* 0x0000000000017941 */ /* 0x000fea0003800000 */
.L_x_108:
        /* <DEDUP_REMOVED lines=10> */
.L_x_111:
[----:B------:R-:W-:Y:S05]  /*3e10*/  BSYNC B1 ;  /* 0x0000000000017941 */ /* 0x000fea0003800000 */
.L_x_110:
        /* <DEDUP_REMOVED lines=10> */
.L_x_113:
[----:B------:R-:W-:Y:S05]  /*3ec0*/  BSYNC B1 ;  /* 0x0000000000017941 */ /* 0x000fea0003800000 */
.L_x_112:
        /* <DEDUP_REMOVED lines=9> */
.L_x_115:
[----:B------:R-:W-:Y:S05]  /*3f60*/  BSYNC B1 ;  /* 0x0000000000017941 */ /* 0x000fea0003800000 */
.L_x_114:
        /* <DEDUP_REMOVED lines=9> */
.L_x_117:
[----:B------:R-:W-:Y:S05]  /*4000*/  BSYNC B1 ;  /* 0x0000000000017941 */ /* 0x000fea0003800000 */
.L_x_116:
        /* <DEDUP_REMOVED lines=10> */
.L_x_119:
[----:B------:R-:W-:Y:S05]  /*40b0*/  BSYNC B1 ;  /* 0x0000000000017941 */ /* 0x000fea0003800000 */
.L_x_118:
        /* <DEDUP_REMOVED lines=10> */
.L_x_121:
[----:B------:R-:W-:Y:S05]  /*4160*/  BSYNC B1 ;  /* 0x0000000000017941 */ /* 0x000fea0003800000 */
.L_x_120:
        /* <DEDUP_REMOVED lines=9> */
.L_x_123:
[----:B------:R-:W-:Y:S05]  /*4200*/  BSYNC B1 ;  /* 0x0000000000017941 */ /* 0x000fea0003800000 */
.L_x_122:
        /* <DEDUP_REMOVED lines=9> */
.L_x_125:
[----:B------:R-:W-:Y:S05]  /*42a0*/  BSYNC B1 ;  /* 0x0000000000017941 */ /* 0x000fea0003800000 */
.L_x_124:
        /* <DEDUP_REMOVED lines=10> */
.L_x_127:
[----:B------:R-:W-:Y:S05]  /*4350*/  BSYNC B1 ;  /* 0x0000000000017941 */ /* 0x000fea0003800000 */
.L_x_126:
        /* <DEDUP_REMOVED lines=10> */
.L_x_129:
[----:B------:R-:W-:Y:S05]  /*4400*/  BSYNC B1 ;  /* 0x0000000000017941 */ /* 0x000fea0003800000 */
.L_x_128:
        /* <DEDUP_REMOVED lines=9> */
.L_x_131:
[----:B------:R-:W-:Y:S05]  /*44a0*/  BSYNC B1 ;  /* 0x0000000000017941 */ /* 0x000fea0003800000 */
.L_x_130:
        /* <DEDUP_REMOVED lines=9> */
.L_x_133:
[----:B------:R-:W-:Y:S05]  /*4540*/  BSYNC B1 ;  /* 0x0000000000017941 */ /* 0x000fea0003800000 */
.L_x_132:
        /* <DEDUP_REMOVED lines=10> */
.L_x_135:
[----:B------:R-:W-:Y:S05]  /*45f0*/  BSYNC B1 ;  /* 0x0000000000017941 */ /* 0x000fea0003800000 */
.L_x_134:
        /* <DEDUP_REMOVED lines=10> */
.L_x_137:
[----:B------:R-:W-:Y:S05]  /*46a0*/  BSYNC B1 ;  /* 0x0000000000017941 */ /* 0x000fea0003800000 */
.L_x_136:
        /* <DEDUP_REMOVED lines=9> */
.L_x_139:
[----:B------:R-:W-:Y:S05]  /*4740*/  BSYNC B1 ;  /* 0x0000000000017941 */ /* 0x000fea0003800000 */
.L_x_138:
        /* <DEDUP_REMOVED lines=9> */
.L_x_141:
[----:B------:R-:W-:Y:S05]  /*47e0*/  BSYNC B1 ;  /* 0x0000000000017941 */ /* 0x000fea0003800000 */
.L_x_140:
        /* <DEDUP_REMOVED lines=10> */
.L_x_143:
[----:B------:R-:W-:Y:S05]  /*4890*/  BSYNC B1 ;  /* 0x0000000000017941 */ /* 0x000fea0003800000 */
.L_x_142:
        /* <DEDUP_REMOVED lines=10> */
.L_x_145:
[----:B------:R-:W-:Y:S05]  /*4940*/  BSYNC B1 ;  /* 0x0000000000017941 */ /* 0x000fea0003800000 */
.L_x_144:
        /* <DEDUP_REMOVED lines=9> */
.L_x_147:
[----:B------:R-:W-:Y:S05]  /*49e0*/  BSYNC B1 ;  /* 0x0000000000017941 */ /* 0x000fea0003800000 */
.L_x_146:
        /* <DEDUP_REMOVED lines=9> */
.L_x_149:
[----:B------:R-:W-:Y:S05]  /*4a80*/  BSYNC B1 ;  /* 0x0000000000017941 */ /* 0x000fea0003800000 */
.L_x_148:
        /* <DEDUP_REMOVED lines=10> */
.L_x_151:
[----:B------:R-:W-:Y:S05]  /*4b30*/  BSYNC B1 ;  /* 0x0000000000017941 */ /* 0x000fea0003800000 */
.L_x_150:
        /* <DEDUP_REMOVED lines=10> */
.L_x_153:
[----:B------:R-:W-:Y:S05]  /*4be0*/  BSYNC B1 ;  /* 0x0000000000017941 */ /* 0x000fea0003800000 */
.L_x_152:
        /* <DEDUP_REMOVED lines=9> */
.L_x_155:
[----:B------:R-:W-:Y:S05]  /*4c80*/  BSYNC B1 ;  /* 0x0000000000017941 */ /* 0x000fea0003800000 */
.L_x_154:
        /* <DEDUP_REMOVED lines=9> */
.L_x_157:
[----:B------:R-:W-:Y:S05]  /*4d20*/  BSYNC B1 ;  /* 0x0000000000017941 */ /* 0x000fea0003800000 */
.L_x_156:
        /* <DEDUP_REMOVED lines=10> */
.L_x_159:
[----:B------:R-:W-:Y:S05]  /*4dd0*/  BSYNC B1 ;  /* 0x0000000000017941 */ /* 0x000fea0003800000 */
.L_x_158:
        /* <DEDUP_REMOVED lines=10> */
.L_x_161:
[----:B------:R-:W-:Y:S05]  /*4e80*/  BSYNC B1 ;  /* 0x0000000000017941 */ /* 0x000fea0003800000 */
.L_x_160:
        /* <DEDUP_REMOVED lines=9> */
.L_x_163:
[----:B------:R-:W-:Y:S05]  /*4f20*/  BSYNC B1 ;  /* 0x0000000000017941 */ /* 0x000fea0003800000 */
.L_x_162:
        /* <DEDUP_REMOVED lines=9> */
.L_x_165:
[----:B------:R-:W-:Y:S05]  /*4fc0*/  BSYNC B1 ;  /* 0x0000000000017941 */ /* 0x000fea0003800000 */
.L_x_164:
        /* <DEDUP_REMOVED lines=10> */
.L_x_167:
[----:B------:R-:W-:Y:S05]  /*5070*/  BSYNC B1 ;  /* 0x0000000000017941 */ /* 0x000fea0003800000 */
.L_x_166:
        /* <DEDUP_REMOVED lines=10> */
.L_x_169:
[----:B------:R-:W-:Y:S05]  /*5120*/  BSYNC B1 ;  /* 0x0000000000017941 */ /* 0x000fea0003800000 */
.L_x_168:
        /* <DEDUP_REMOVED lines=9> */
.L_x_171:
[----:B------:R-:W-:Y:S05]  /*51c0*/  BSYNC B1 ;  /* 0x0000000000017941 */ /* 0x000fea0003800000 */
.L_x_170:
        /* <DEDUP_REMOVED lines=9> */
.L_x_173:
[----:B------:R-:W-:Y:S05]  /*5260*/  BSYNC B1 ;  /* 0x0000000000017941 */ /* 0x000fea0003800000 */
.L_x_172:
        /* <DEDUP_REMOVED lines=10> */
.L_x_175:
[----:B------:R-:W-:Y:S05]  /*5310*/  BSYNC B1 ;  /* 0x0000000000017941 */ /* 0x000fea0003800000 */
.L_x_174:
        /* <DEDUP_REMOVED lines=10> */
.L_x_177:
[----:B------:R-:W-:Y:S05]  /*53c0*/  BSYNC B1 ;  /* 0x0000000000017941 */ /* 0x000fea0003800000 */
.L_x_176:
        /* <DEDUP_REMOVED lines=9> */
.L_x_179:
[----:B------:R-:W-:Y:S05]  /*5460*/  BSYNC B1 ;  /* 0x0000000000017941 */ /* 0x000fea0003800000 */
.L_x_178:
        /* <DEDUP_REMOVED lines=9> */
.L_x_181:
[----:B------:R-:W-:Y:S05]  /*5500*/  BSYNC B1 ;  /* 0x0000000000017941 */ /* 0x000fea0003800000 */
.L_x_180:
        /* <DEDUP_REMOVED lines=10> */
.L_x_183:
[----:B------:R-:W-:Y:S05]  /*55b0*/  BSYNC B1 ;  /* 0x0000000000017941 */ /* 0x000fea0003800000 */
.L_x_182:
        /* <DEDUP_REMOVED lines=10> */
.L_x_185:
[----:B------:R-:W-:Y:S05]  /*5660*/  BSYNC B1 ;  /* 0x0000000000017941 */ /* 0x000fea0003800000 */
.L_x_184:
        /* <DEDUP_REMOVED lines=9> */
.L_x_187:
[----:B------:R-:W-:Y:S05]  /*5700*/  BSYNC B1 ;  /* 0x0000000000017941 */ /* 0x000fea0003800000 */
.L_x_186:
        /* <DEDUP_REMOVED lines=9> */
.L_x_189:
[----:B------:R-:W-:Y:S05]  /*57a0*/  BSYNC B1 ;  /* 0x0000000000017941 */ /* 0x000fea0003800000 */
.L_x_188:
        /* <DEDUP_REMOVED lines=10> */
.L_x_191:
[----:B------:R-:W-:Y:S05]  /*5850*/  BSYNC B1 ;  /* 0x0000000000017941 */ /* 0x000fea0003800000 */
.L_x_190:
        /* <DEDUP_REMOVED lines=10> */
.L_x_193:
[----:B------:R-:W-:Y:S05]  /*5900*/  BSYNC B1 ;  /* 0x0000000000017941 */ /* 0x000fea0003800000 */
.L_x_192:
        /* <DEDUP_REMOVED lines=9> */
.L_x_195:
[----:B------:R-:W-:Y:S05]  /*59a0*/  BSYNC B1 ;  /* 0x0000000000017941 */ /* 0x000fea0003800000 */
.L_x_194:
        /* <DEDUP_REMOVED lines=9> */
.L_x_197:
[----:B------:R-:W-:Y:S05]  /*5a40*/  BSYNC B1 ;  /* 0x0000000000017941 */ /* 0x000fea0003800000 */
.L_x_196:
        /* <DEDUP_REMOVED lines=10> */
.L_x_199:
[----:B------:R-:W-:Y:S05]  /*5af0*/  BSYNC B1 ;  /* 0x0000000000017941 */ /* 0x000fea0003800000 */
.L_x_198:
        /* <DEDUP_REMOVED lines=10> */
.L_x_201:
[----:B------:R-:W-:Y:S05]  /*5ba0*/  BSYNC B1 ;  /* 0x0000000000017941 */ /* 0x000fea0003800000 */
.L_x_200:
        /* <DEDUP_REMOVED lines=9> */
.L_x_203:
[----:B------:R-:W-:Y:S05]  /*5c40*/  BSYNC B1 ;  /* 0x0000000000017941 */ /* 0x000fea0003800000 */
.L_x_202:
        /* <DEDUP_REMOVED lines=9> */
.L_x_205:
[----:B------:R-:W-:Y:S05]  /*5ce0*/  BSYNC B1 ;  /* 0x0000000000017941 */ /* 0x000fea0003800000 */
.L_x_204:
        /* <DEDUP_REMOVED lines=10> */
.L_x_207:
[----:B------:R-:W-:Y:S05]  /*5d90*/  BSYNC B1 ;  /* 0x0000000000017941 */ /* 0x000fea0003800000 */
.L_x_206:
        /* <DEDUP_REMOVED lines=10> */
.L_x_209:
[----:B------:R-:W-:Y:S05]  /*5e40*/  BSYNC B1 ;  /* 0x0000000000017941 */ /* 0x000fea0003800000 */
.L_x_208:
        /* <DEDUP_REMOVED lines=9> */
.L_x_211:
[----:B------:R-:W-:Y:S05]  /*5ee0*/  BSYNC B1 ;  /* 0x0000000000017941 */ /* 0x000fea0003800000 */
.L_x_210:
        /* <DEDUP_REMOVED lines=9> */
.L_x_213:
[----:B------:R-:W-:Y:S05]  /*5f80*/  BSYNC B1 ;  /* 0x0000000000017941 */ /* 0x000fea0003800000 */
.L_x_212:
        /* <DEDUP_REMOVED lines=10> */
.L_x_215:
[----:B------:R-:W-:Y:S05]  /*6030*/  BSYNC B1 ;  /* 0x0000000000017941 */ /* 0x000fea0003800000 */
.L_x_214:
        /* <DEDUP_REMOVED lines=10> */
.L_x_217:
[----:B------:R-:W-:Y:S05]  /*60e0*/  BSYNC B1 ;  /* 0x0000000000017941 */ /* 0x000fea0003800000 */
.L_x_216:
        /* <DEDUP_REMOVED lines=9> */
.L_x_219:
[----:B------:R-:W-:Y:S05]  /*6180*/  BSYNC B1 ;  /* 0x0000000000017941 */ /* 0x000fea0003800000 */
.L_x_218:
        /* <DEDUP_REMOVED lines=9> */
.L_x_221:
[----:B------:R-:W-:Y:S05]  /*6220*/  BSYNC B1 ;  /* 0x0000000000017941 */ /* 0x000fea0003800000 */
.L_x_220:
        /* <DEDUP_REMOVED lines=10> */
.L_x_223:
[----:B------:R-:W-:Y:S05]  /*62d0*/  BSYNC B1 ;  /* 0x0000000000017941 */ /* 0x000fea0003800000 */
.L_x_222:
        /* <DEDUP_REMOVED lines=10> */
.L_x_225:
[----:B------:R-:W-:Y:S05]  /*6380*/  BSYNC B1 ;  /* 0x0000000000017941 */ /* 0x000fea0003800000 */
.L_x_224:
        /* <DEDUP_REMOVED lines=9> */
.L_x_227:
[----:B------:R-:W-:Y:S05]  /*6420*/  BSYNC B1 ;  /* 0x0000000000017941 */ /* 0x000fea0003800000 */
.L_x_226:
        /* <DEDUP_REMOVED lines=9> */
.L_x_229:
[----:B------:R-:W-:Y:S05]  /*64c0*/  BSYNC B1 ;  /* 0x0000000000017941 */ /* 0x000fea0003800000 */
.L_x_228:
        /* <DEDUP_REMOVED lines=10> */
.L_x_231:
[----:B------:R-:W-:Y:S05]  /*6570*/  BSYNC B1 ;  /* 0x0000000000017941 */ /* 0x000fea0003800000 */
.L_x_230:
        /* <DEDUP_REMOVED lines=10> */
.L_x_233:
[----:B------:R-:W-:Y:S05]  /*6620*/  BSYNC B1 ;  /* 0x0000000000017941 */ /* 0x000fea0003800000 */
.L_x_232:
        /* <DEDUP_REMOVED lines=9> */
.L_x_235:
[----:B------:R-:W-:Y:S05]  /*66c0*/  BSYNC B1 ;  /* 0x0000000000017941 */ /* 0x000fea0003800000 */
.L_x_234:
        /* <DEDUP_REMOVED lines=9> */
.L_x_237:
[----:B------:R-:W-:Y:S05]  /*6760*/  BSYNC B1 ;  /* 0x0000000000017941 */ /* 0x000fea0003800000 */
.L_x_236:
        /* <DEDUP_REMOVED lines=10> */
.L_x_239:
[----:B------:R-:W-:Y:S05]  /*6810*/  BSYNC B1 ;  /* 0x0000000000017941 */ /* 0x000fea0003800000 */
.L_x_238:
        /* <DEDUP_REMOVED lines=10> */
.L_x_241:
[----:B------:R-:W-:Y:S05]  /*68c0*/  BSYNC B1 ;  /* 0x0000000000017941 */ /* 0x000fea0003800000 */
.L_x_240:
        /* <DEDUP_REMOVED lines=9> */
.L_x_243:
[----:B------:R-:W-:Y:S05]  /*6960*/  BSYNC B1 ;  /* 0x0000000000017941 */ /* 0x000fea0003800000 */
.L_x_242:
        /* <DEDUP_REMOVED lines=9> */
.L_x_245:
[----:B------:R-:W-:Y:S05]  /*6a00*/  BSYNC B1 ;  /* 0x0000000000017941 */ /* 0x000fea0003800000 */
.L_x_244:
        /* <DEDUP_REMOVED lines=10> */
.L_x_247:
[----:B------:R-:W-:Y:S05]  /*6ab0*/  BSYNC B1 ;  /* 0x0000000000017941 */ /* 0x000fea0003800000 */
.L_x_246:
        /* <DEDUP_REMOVED lines=10> */
.L_x_249:
[----:B------:R-:W-:Y:S05]  /*6b60*/  BSYNC B1 ;  /* 0x0000000000017941 */ /* 0x000fea0003800000 */
.L_x_248:
        /* <DEDUP_REMOVED lines=9> */
.L_x_251:
[----:B------:R-:W-:Y:S05]  /*6c00*/  BSYNC B1 ;  /* 0x0000000000017941 */ /* 0x000fea0003800000 */
.L_x_250:
        /* <DEDUP_REMOVED lines=9> */
.L_x_253:
[----:B------:R-:W-:Y:S05]  /*6ca0*/  BSYNC B1 ;  /* 0x0000000000017941 */ /* 0x000fea0003800000 */
.L_x_252:
        /* <DEDUP_REMOVED lines=10> */
.L_x_255:
[----:B------:R-:W-:Y:S05]  /*6d50*/  BSYNC B1 ;  /* 0x0000000000017941 */ /* 0x000fea0003800000 */
.L_x_254:
        /* <DEDUP_REMOVED lines=10> */
.L_x_257:
[----:B------:R-:W-:Y:S05]  /*6e00*/  BSYNC B1 ;  /* 0x0000000000017941 */ /* 0x000fea0003800000 */
.L_x_256:
        /* <DEDUP_REMOVED lines=9> */
.L_x_259:
[----:B------:R-:W-:Y:S05]  /*6ea0*/  BSYNC B1 ;  /* 0x0000000000017941 */ /* 0x000fea0003800000 */
.L_x_258:
        /* <DEDUP_REMOVED lines=9> */
.L_x_261:
[----:B------:R-:W-:Y:S05]  /*6f40*/  BSYNC B1 ;  /* 0x0000000000017941 */ /* 0x000fea0003800000 */
.L_x_260:
        /* <DEDUP_REMOVED lines=10> */
.L_x_263:
[----:B------:R-:W-:Y:S05]  /*6ff0*/  BSYNC B1 ;  /* 0x0000000000017941 */ /* 0x000fea0003800000 */
.L_x_262:
        /* <DEDUP_REMOVED lines=10> */
.L_x_265:
[----:B------:R-:W-:Y:S05]  /*70a0*/  BSYNC B1 ;  /* 0x0000000000017941 */ /* 0x000fea0003800000 */
.L_x_264:
        /* <DEDUP_REMOVED lines=9> */
.L_x_267:
[----:B------:R-:W-:Y:S05]  /*7140*/  BSYNC B1 ;  /* 0x0000000000017941 */ /* 0x000fea0003800000 */
.L_x_266:
        /* <DEDUP_REMOVED lines=9> */
.L_x_269:
[----:B------:R-:W-:Y:S05]  /*71e0*/  BSYNC B1 ;  /* 0x0000000000017941 */ /* 0x000fea0003800000 */
.L_x_268:
        /* <DEDUP_REMOVED lines=10> */
.L_x_271:
[----:B------:R-:W-:Y:S05]  /*7290*/  BSYNC B1 ;  /* 0x0000000000017941 */ /* 0x000fea0003800000 */
.L_x_270:
        /* <DEDUP_REMOVED lines=10> */
.L_x_273:
[----:B------:R-:W-:Y:S05]  /*7340*/  BSYNC B1 ;  /* 0x0000000000017941 */ /* 0x000fea0003800000 */
.L_x_272:
        /* <DEDUP_REMOVED lines=9> */
.L_x_275:
[----:B------:R-:W-:Y:S05]  /*73e0*/  BSYNC B1 ;  /* 0x0000000000017941 */ /* 0x000fea0003800000 */
.L_x_274:
        /* <DEDUP_REMOVED lines=9> */
.L_x_277:
[----:B------:R-:W-:Y:S05]  /*7480*/  BSYNC B1 ;  /* 0x0000000000017941 */ /* 0x000fea0003800000 */
.L_x_276:
        /* <DEDUP_REMOVED lines=10> */
.L_x_279:
[----:B------:R-:W-:Y:S05]  /*7530*/  BSYNC B1 ;  /* 0x0000000000017941 */ /* 0x000fea0003800000 */
.L_x_278:
        /* <DEDUP_REMOVED lines=10> */
.L_x_281:
[----:B------:R-:W-:Y:S05]  /*75e0*/  BSYNC B1 ;  /* 0x0000000000017941 */ /* 0x000fea0003800000 */
.L_x_280:
[----:B-----5:R-:W-:Y:S01]  /*75f0*/  HADD2.F32 R3, -RZ, R24.H0_H0 ;  /* 0x20000018ff037230 */ /* 0x020fe20000004100 */
[----:B------:R-:W-:Y:S01]  /*7600*/  ISETP.GT.AND P1, PT, R0, 0x8, P1 ;  /* 0x000000080000780c */ /* 0x000fe20000f24270 */
[----:B------:R-:W-:Y:S03]  /*7610*/  BSSY B1, `(.L_x_282) ;  /* 0x0000007000017945 */ /* 0x000fe60003800000 */
[----:B01--4-:R-:W-:-:S04]  /*7620*/  FMUL R6, R3, R156 ;  /* 0x0000009c03067220 */ /* 0x013fc80000400000 */
[----:B------:R-:W-:-:S05]  /*7630*/  FFMA R6, R149, R155, R6 ;  /* 0x0000009b95067223 */ /* 0x000fca0000000006 */
[----:B------:R-:W-:-:S05]  /*7640*/  F2FP.F16.F32.PACK_AB R6, RZ, R6 ;  /* 0x00000006ff06723e */ /* 0x000fca00000000ff */
[----:B------:R0:W-:Y:S01]  /*7650*/  @P3 STG.E.U16 desc[UR36][R4.64+0x1f2], R6 ;  /* 0x0001f20604003986 */ /* 0x0001e2000c101524 */
[----:B------:R-:W-:Y:S05]  /*7660*/  @!P1 BRA `(.L_x_283) ;  /* 0x0000000000049947 */ /* 0x000fea0003800000 */
[----:B------:R1:W5:Y:S02]  /*7670*/  LDG.E.LTC128B.U16 R24, desc[UR36][R8.64+0x1f0] ;  /* 0x0001f02408187981 */ /* 0x000364000c1e1520 */
.L_x_283:
[----:B------:R-:W-:Y:S05]  /*7680*/  BSYNC B1 ;  /* 0x0000000000017941 */ /* 0x000fea0003800000 */
.L_x_282:
[----:B-----5:R-:W-:Y:S01]  /*7690*/  HADD2.F32 R3, -RZ, R24.H0_H0 ;  /* 0x20000018ff037230 */ /* 0x020fe20000004100 */
[----:B------:R-:W-:Y:S01]  /*76a0*/  ISETP.GT.AND P0, PT, R0, 0x8, P0 ;  /* 0x000000080000780c */ /* 0x000fe20000704270 */
[----:B0-----:R-:W-:Y:S01]  /*76b0*/  @P1 IMAD.MOV.U32 R4, RZ, RZ, R10 ;  /* 0x000000ffff041224 */ /* 0x001fe200078e000a */
[----:B------:R-:W-:Y:S01]  /*76c0*/  BSSY B1, `(.L_x_284) ;  /* 0x0000008000017945 */ /* 0x000fe20003800000 */
[----:B------:R-:W-:Y:S02]  /*76d0*/  @P1 IMAD.MOV.U32 R5, RZ, RZ, R11 ;  /* 0x000000ffff051224 */ /* 0x000fe400078e000b */
[----:B------:R-:W-:-:S04]  /*76e0*/  FMUL R3, R3, R156 ;  /* 0x0000009c03037220 */ /* 0x000fc80000400000 */
[----:B------:R-:W-:-:S05]  /*76f0*/  FFMA R3, R150, R155, R3 ;  /* 0x0000009b96037223 */ /* 0x000fca0000000003 */
[----:B------:R-:W-:-:S05]  /*7700*/  F2FP.F16.F32.PACK_AB R3, RZ, R3 ;  /* 0x00000003ff03723e */ /* 0x000fca00000000ff */
[----:B------:R0:W-:Y:S01]  /*7710*/  @P1 STG.E.U16 desc[UR36][R4.64+0x1f0], R3 ;  /* 0x0001f00304001986 */ /* 0x0001e2000c101524 */
[----:B------:R-:W-:Y:S05]  /*7720*/  @!P0 BRA `(.L_x_285) ;  /* 0x0000000000048947 */ /* 0x000fea0003800000 */
[----:B------:R4:W5:Y:S02]  /*7730*/  LDG.E.LTC128B.U16 R24, desc[UR36][R8.64+0x1f2] ;  /* 0x0001f22408187981 */ /* 0x000964000c1e1520 */
.L_x_285:
[----:B------:R-:W-:Y:S05]  /*7740*/  BSYNC B1 ;  /* 0x0000000000017941 */ /* 0x000fea0003800000 */
.L_x_284:
[----:B------:R-:W-:Y:S05]  /*7750*/  @!P0 BRA `(.L_x_286) ;  /* 0x0000002400308947 */ /* 0x000fea0003800000 */
[----:B0----5:R-:W-:-:S05]  /*7760*/  HADD2.F32 R3, -RZ, R24.H0_H0 ;  /* 0x20000018ff037230 */ /* 0x021fca0000004100 */
[----:B------:R-:W-:-:S04]  /*7770*/  FMUL R0, R3, R156 ;  /* 0x0000009c03007220 */ /* 0x000fc80000400000 */
[----:B------:R-:W-:-:S05]  /*7780*/  FFMA R0, R151, R155, R0 ;  /* 0x0000009b97007223 */ /* 0x000fca0000000000 */
[----:B------:R-:W-:-:S05]  /*7790*/  F2FP.F16.F32.PACK_AB R0, RZ, R0 ;  /* 0x00000000ff00723e */ /* 0x000fca00000000ff */
[----:B------:R0:W-:Y:S01]  /*77a0*/  STG.E.U16 desc[UR36][R10.64+0x1f2], R0 ;  /* 0x0001f2000a007986 */ /* 0x0001e2000c101524 */
[----:B------:R-:W-:Y:S05]  /*77b0*/  BRA `(.L_x_286) ;  /* 0x0000002400187947 */ /* 0x000fea0003800000 */
.L_x_33:
[----:B------:R-:W-:Y:S01]  /*77c0*/  ISETP.GT.AND P0, PT, R3, 0x1, PT ;  /* 0x000000010300780c */ /* 0x000fe20003f04270 */
[----:B------:R-:W-:Y:S01]  /*77d0*/  ULDC.64 UR4, c[0x0][0x5c0] ;  /* 0x0001700000047ab9 */ /* 0x000fe20000000a00 */
[-C--:B------:R-:W-:Y:S01]  /*77e0*/  FMUL R24, R24, R155.reuse ;  /* 0x0000009b18187220 */ /* 0x080fe20000400000 */
[-C--:B------:R-:W-:Y:S01]  /*77f0*/  FMUL R25, R25, R155.reuse ;  /* 0x0000009b19197220 */ /* 0x080fe20000400000 */
[----:B------:R-:W-:Y:S01]  /*7800*/  ISETP.GT.AND P3, PT, R0, RZ, P0 ;  /* 0x000000ff0000720c */ /* 0x000fe20000764270 */
[-C--:B------:R-:W-:Y:S01]  /*7810*/  FMUL R26, R26, R155.reuse ;  /* 0x0000009b1a1a7220 */ /* 0x080fe20000400000 */
[----:B------:R-:W-:Y:S01]  /*7820*/  LEA R4, P4, R160, UR4, 0x1 ;  /* 0x00000004a0047c11 */ /* 0x000fe2000f8808ff */
[-C--:B------:R-:W-:Y:S01]  /*7830*/  FMUL R27, R27, R155.reuse ;  /* 0x0000009b1b1b7220 */ /* 0x080fe20000400000 */
[----:B------:R-:W-:Y:S01]  /*7840*/  F2FP.F16.F32.PACK_AB R24, RZ, R24 ;  /* 0x00000018ff18723e */ /* 0x000fe200000000ff */
[-C--:B------:R-:W-:Y:S01]  /*7850*/  FMUL R28, R28, R155.reuse ;  /* 0x0000009b1c1c7220 */ /* 0x080fe20000400000 */
[----:B------:R-:W-:Y:S01]  /*7860*/  LEA.HI.X R5, R160, UR5, R153, 0x1, P4 ;  /* 0x00000005a0057c11 */ /* 0x000fe2000a0f0c99 */
[----:B------:R-:W-:Y:S01]  /*7870*/  FMUL R29, R29, R155 ;  /* 0x0000009b1d1d7220 */ /* 0x000fe20000400000 */
[----:B------:R-:W-:Y:S01]  /*7880*/  F2FP.F16.F32.PACK_AB R25, RZ, R25 ;  /* 0x00000019ff19723e */ /* 0x000fe200000000ff */
[-C--:B------:R-:W-:Y:S01]  /*7890*/  FMUL R30, R30, R155.reuse ;  /* 0x0000009b1e1e7220 */ /* 0x080fe20000400000 */
[----:B------:R-:W-:Y:S01]  /*78a0*/  SHF.L.U64.HI R11, R10, 0x4, R11 ;  /* 0x000000040a0b7819 */ /* 0x000fe2000001020b */
[----:B------:R-:W-:Y:S01]  /*78b0*/  @P1 STG.E.U16 desc[UR36][R4.64], R24 ;  /* 0x0000001804001986 */ /* 0x000fe2000c101524 */
[----:B------:R-:W-:Y:S01]  /*78c0*/  ISETP.GT.AND P1, PT, R3, 0x8, PT ;  /* 0x000000080300780c */ /* 0x000fe20003f24270 */
[-C--:B------:R-:W-:Y:S01]  /*78d0*/  FMUL R31, R31, R155.reuse ;  /* 0x0000009b1f1f7220 */ /* 0x080fe20000400000 */
[----:B------:R-:W-:Y:S01]  /*78e0*/  ISETP.GT.AND P4, PT, R0, 0x8, P0 ;  /* 0x000000080000780c */ /* 0x000fe20000784270 */
[----:B------:R-:W-:Y:S01]  /*78f0*/  @P3 STG.E.U16 desc[UR36][R4.64+0x2], R25 ;  /* 0x0000021904003986 */ /* 0x000fe2000c101524 */
[----:B------:R-:W-:Y:S01]  /*7900*/  LEA R6, P3, R10, R4, 0x4 ;  /* 0x000000040a067211 */ /* 0x000fe200078620ff */
[-C--:B------:R-:W-:Y:S01]  /*7910*/  FMUL R32, R32, R155.reuse ;  /* 0x0000009b20207220 */ /* 0x080fe20000400000 */
[C---:B------:R-:W-:Y:S01]  /*7920*/  ISETP.GT.AND P2, PT, R0.reuse, 0x8, P2 ;  /* 0x000000080000780c */ /* 0x040fe20001744270 */
[-C--:B------:R-:W-:Y:S01]  /*7930*/  FMUL R33, R33, R155.reuse ;  /* 0x0000009b21217220 */ /* 0x080fe20000400000 */
[----:B------:R-:W-:Y:S01]  /*7940*/  ISETP.GT.AND P0, PT, R3, 0x9, PT ;  /* 0x000000090300780c */ /* 0x000fe20003f04270 */
[----:B------:R-:W-:Y:S01]  /*7950*/  IMAD.X R7, R11, 0x1, R5, P3 ;  /* 0x000000010b077824 */ /* 0x000fe200018e0605 */
[----:B------:R-:W-:Y:S01]  /*7960*/  ISETP.GT.AND P5, PT, R0, RZ, P1 ;  /* 0x000000ff0000720c */ /* 0x000fe20000fa4270 */
[-C--:B------:R-:W-:Y:S01]  /*7970*/  FMUL R34, R34, R155.reuse ;  /* 0x0000009b22227220 */ /* 0x080fe20000400000 */
[----:B------:R-:W-:Y:S01]  /*7980*/  ISETP.GT.AND P3, PT, R0, RZ, P0 ;  /* 0x000000ff0000720c */ /* 0x000fe20000764270 */
[-C--:B------:R-:W-:Y:S01]  /*7990*/  FMUL R35, R35, R155.reuse ;  /* 0x0000009b23237220 */ /* 0x080fe20000400000 */
[----:B------:R-:W-:Y:S01]  /*79a0*/  F2FP.F16.F32.PACK_AB R26, RZ, R26 ;  /* 0x0000001aff1a723e */ /* 0x000fe200000000ff */
[----:B------:R-:W-:Y:S01]  /*79b0*/  FMUL R36, R36, R155 ;  /* 0x0000009b24247220 */ /* 0x000fe20000400000 */
[----:B------:R-:W-:Y:S01]  /*79c0*/  F2FP.F16.F32.PACK_AB R27, RZ, R27 ;  /* 0x0000001bff1b723e */ /* 0x000fe200000000ff */
[----:B------:R-:W-:Y:S01]  /*79d0*/  FMUL R37, R37, R155 ;  /* 0x0000009b25257220 */ /* 0x000fe20000400000 */
[----:B------:R-:W-:Y:S01]  /*79e0*/  F2FP.F16.F32.PACK_AB R28, RZ, R28 ;  /* 0x0000001cff1c723e */ /* 0x000fe200000000ff */
[----:B------:R-:W-:Y:S01]  /*79f0*/  @P2 STG.E.U16 desc[UR36][R6.64], R26 ;  /* 0x0000001a06002986 */ /* 0x000fe2000c101524 */
[----:B------:R-:W-:Y:S01]  /*7a00*/  F2FP.F16.F32.PACK_AB R29, RZ, R29 ;  /* 0x0000001dff1d723e */ /* 0x000fe200000000ff */
[-C--:B------:R-:W-:Y:S01]  /*7a10*/  FMUL R38, R38, R155.reuse ;  /* 0x0000009b26267220 */ /* 0x080fe20000400000 */
[C---:B------:R-:W-:Y:S01]  /*7a20*/  ISETP.GT.AND P2, PT, R0.reuse, 0x8, P1 ;  /* 0x000000080000780c */ /* 0x040fe20000f44270 */
[----:B------:R-:W-:Y:S01]  /*7a30*/  @P4 STG.E.U16 desc[UR36][R6.64+0x2], R27 ;  /* 0x0000021b06004986 */ /* 0x000fe2000c101524 */
[----:B------:R-:W-:Y:S01]  /*7a40*/  ISETP.GT.AND P1, PT, R3, 0x10, PT ;  /* 0x000000100300780c */ /* 0x000fe20003f24270 */
[-C--:B------:R-:W-:Y:S01]  /*7a50*/  FMUL R39, R39, R155.reuse ;  /* 0x0000009b27277220 */ /* 0x080fe20000400000 */
[----:B------:R-:W-:Y:S01]  /*7a60*/  F2FP.F16.F32.PACK_AB R30, RZ, R30 ;  /* 0x0000001eff1e723e */ /* 0x000fe200000000ff */
[----:B------:R-:W-:Y:S01]  /*7a70*/  @P5 STG.E.U16 desc[UR36][R4.64+0x10], R28 ;  /* 0x0000101c04005986 */ /* 0x000fe2000c101524 */
[----:B------:R-:W-:Y:S01]  /*7a80*/  ISETP.GT.AND P4, PT, R0, RZ, P1 ;  /* 0x000000ff0000720c */ /* 0x000fe20000f84270 */
[----:B------:R-:W-:Y:S01]  /*7a90*/  FMUL R40, R40, R155 ;  /* 0x0000009b28287220 */ /* 0x000fe20000400000 */
[----:B------:R-:W-:Y:S01]  /*7aa0*/  F2FP.F16.F32.PACK_AB R31, RZ, R31 ;  /* 0x0000001fff1f723e */ /* 0x000fe200000000ff */
[----:B------:R-:W-:Y:S01]  /*7ab0*/  @P3 STG.E.U16 desc[UR36][R4.64+0x12], R29 ;  /* 0x0000121d04003986 */ /* 0x000fe2000c101524 */
[----:B------:R-:W-:Y:S01]  /*7ac0*/  ISETP.GT.AND P3, PT, R0, 0x8, P0 ;  /* 0x000000080000780c */ /* 0x000fe20000764270 */
[-C--:B------:R-:W-:Y:S01]  /*7ad0*/  FMUL R41, R41, R155.reuse ;  /* 0x0000009b29297220 */ /* 0x080fe20000400000 */
[----:B------:R-:W-:Y:S01]  /*7ae0*/  ISETP.GT.AND P0, PT, R3, 0x11, PT ;  /* 0x000000110300780c */ /* 0x000fe20003f04270 */
[----:B------:R-:W-:Y:S01]  /*7af0*/  @P2 STG.E.U16 desc[UR36][R6.64+0x10], R30 ;  /* 0x0000101e06002986 */ /* 0x000fe2000c101524 */
[----:B------:R-:W-:Y:S01]  /*7b00*/  F2FP.F16.F32.PACK_AB R32, RZ, R32 ;  /* 0x00000020ff20723e */ /* 0x000fe200000000ff */
[-C--:B------:R-:W-:Y:S01]  /*7b10*/  FMUL R42, R42, R155.reuse ;  /* 0x0000009b2a2a7220 */ /* 0x080fe20000400000 */
[C---:B------:R-:W-:Y:S01]  /*7b20*/  ISETP.GT.AND P5, PT, R0.reuse, RZ, P0 ;  /* 0x000000ff0000720c */ /* 0x040fe200007a4270 */
[-C--:B------:R-:W-:Y:S01]  /*7b30*/  FMUL R43, R43, R155.reuse ;  /* 0x0000009b2b2b7220 */ /* 0x080fe20000400000 */
[----:B------:R-:W-:Y:S01]  /*7b40*/  ISETP.GT.AND P2, PT, R0, 0x8, P1 ;  /* 0x000000080000780c */ /* 0x000fe20000f44270 */
[-C--:B------:R-:W-:Y:S01]  /*7b50*/  FMUL R44, R44, R155.reuse ;  /* 0x0000009b2c2c7220 */ /* 0x080fe20000400000 */
[----:B------:R-:W-:Y:S01]  /*7b60*/  ISETP.GT.AND P1, PT, R3, 0x18, PT ;  /* 0x000000180300780c */ /* 0x000fe20003f24270 */
[----:B------:R-:W-:Y:S01]  /*7b70*/  FMUL R45, R45, R155 ;  /* 0x0000009b2d2d7220 */ /* 0x000fe20000400000 */
[----:B------:R-:W-:Y:S01]  /*7b80*/  F2FP.F16.F32.PACK_AB R33, RZ, R33 ;  /* 0x00000021ff21723e */ /* 0x000fe200000000ff */
[----:B------:R-:W-:Y:S01]  /*7b90*/  @P3 STG.E.U16 desc[UR36][R6.64+0x12], R31 ;  /* 0x0000121f06003986 */ /* 0x000fe2000c101524 */
[----:B------:R-:W-:Y:S01]  /*7ba0*/  ISETP.GT.AND P3, PT, R0, 0x8, P0 ;  /* 0x000000080000780c */ /* 0x000fe20000764270 */
[-C--:B------:R-:W-:Y:S01]  /*7bb0*/  FMUL R46, R46, R155.reuse ;  /* 0x0000009b2e2e7220 */ /* 0x080fe20000400000 */
[----:B------:R-:W-:Y:S01]  /*7bc0*/  ISETP.GT.AND P0, PT, R3, 0x19, PT ;  /* 0x000000190300780c */ /* 0x000fe20003f04270 */
[----:B------:R-:W-:Y:S01]  /*7bd0*/  @P4 STG.E.U16 desc[UR36][R4.64+0x20], R32 ;  /* 0x0000202004004986 */ /* 0x000fe2000c101524 */
[C---:B------:R-:W-:Y:S01]  /*7be0*/  ISETP.GT.AND P4, PT, R0.reuse, RZ, P1 ;  /* 0x000000ff0000720c */ /* 0x040fe20000f84270 */
[-C--:B------:R-:W-:Y:S01]  /*7bf0*/  FMUL R47, R47, R155.reuse ;  /* 0x0000009b2f2f7220 */ /* 0x080fe20000400000 */
[----:B------:R-:W-:Y:S01]  /*7c00*/  F2FP.F16.F32.PACK_AB R34, RZ, R34 ;  /* 0x00000022ff22723e */ /* 0x000fe200000000ff */
[----:B------:R-:W-:Y:S01]  /*7c10*/  @P5 STG.E.U16 desc[UR36][R4.64+0x22], R33 ;  /* 0x0000222104005986 */ /* 0x000fe2000c101524 */
[----:B------:R-:W-:Y:S01]  /*7c20*/  ISETP.GT.AND P5, PT, R0, RZ, P0 ;  /* 0x000000ff0000720c */ /* 0x000fe200007a4270 */
[----:B------:R-:W-:Y:S01]  /*7c30*/  FMUL R48, R48, R155 ;  /* 0x0000009b30307220 */ /* 0x000fe20000400000 */
[----:B------:R-:W-:Y:S01]  /*7c40*/  F2FP.F16.F32.PACK_AB R35, RZ, R35 ;  /* 0x00000023ff23723e */ /* 0x000fe200000000ff */
[----:B------:R-:W-:Y:S01]  /*7c50*/  @P2 STG.E.U16 desc[UR36][R6.64+0x20], R34 ;  /* 0x0000202206002986 */ /* 0x000fe2000c101524 */
[----:B------:R-:W-:Y:S01]  /*7c60*/  F2FP.F16.F32.PACK_AB R36, RZ, R36 ;  /* 0x00000024ff24723e */ /* 0x000fe200000000ff */
[-C--:B------:R-:W-:Y:S01]  /*7c70*/  FMUL R49, R49, R155.reuse ;  /* 0x0000009b31317220 */ /* 0x080fe20000400000 */
[----:B------:R-:W-:Y:S01]  /*7c80*/  ISETP.GT.AND P2, PT, R0, 0x8, P1 ;  /* 0x000000080000780c */ /* 0x000fe20000f44270 */
[----:B------:R-:W-:Y:S01]  /*7c90*/  @P3 STG.E.U16 desc[UR36][R6.64+0x22], R35 ;  /* 0x0000222306003986 */ /* 0x000fe2000c101524 */
[----:B------:R-:W-:Y:S01]  /*7ca0*/  ISETP.GT.AND P1, PT, R3, 0x20, PT ;  /* 0x000000200300780c */ /* 0x000fe20003f24270 */
[----:B------:R-:W-:Y:S01]  /*7cb0*/  FMUL R50, R50, R155 ;  /* 0x0000009b32327220 */ /* 0x000fe20000400000 */
[----:B------:R-:W-:Y:S01]  /*7cc0*/  F2FP.F16.F32.PACK_AB R37, RZ, R37 ;  /* 0x00000025ff25723e */ /* 0x000fe200000000ff */
[----:B------:R-:W-:Y:S01]  /*7cd0*/  @P4 STG.E.U16 desc[UR36][R4.64+0x30], R36 ;  /* 0x0000302404004986 */ /* 0x000fe2000c101524 */
[C---:B------:R-:W-:Y:S01]  /*7ce0*/  ISETP.GT.AND P3, PT, R0.reuse, 0x8, P0 ;  /* 0x000000080000780c */ /* 0x040fe20000764270 */
[-C--:B------:R-:W-:Y:S01]  /*7cf0*/  FMUL R51, R51, R155.reuse ;  /* 0x0000009b33337220 */ /* 0x080fe20000400000 */
[----:B------:R-:W-:Y:S01]  /*7d00*/  ISETP.GT.AND P0, PT, R3, 0x21, PT ;  /* 0x000000210300780c */ /* 0x000fe20003f04270 */
[----:B------:R-:W-:Y:S01]  /*7d10*/  @P5 STG.E.U16 desc[UR36][R4.64+0x32], R37 ;  /* 0x0000322504005986 */ /* 0x000fe2000c101524 */
[----:B------:R-:W-:Y:S01]  /*7d20*/  ISETP.GT.AND P4, PT, R0, RZ, P1 ;  /* 0x000000ff0000720c */ /* 0x000fe20000f84270 */
[-C--:B------:R-:W-:Y:S01]  /*7d30*/  FMUL R52, R52, R155.reuse ;  /* 0x0000009b34347220 */ /* 0x080fe20000400000 */
[----:B------:R-:W-:Y:S01]  /*7d40*/  F2FP.F16.F32.PACK_AB R38, RZ, R38 ;  /* 0x00000026ff26723e */ /* 0x000fe200000000ff */
[-C--:B------:R-:W-:Y:S01]  /*7d50*/  FMUL R53, R53, R155.reuse ;  /* 0x0000009b35357220 */ /* 0x080fe20000400000 */
        /* <DEDUP_REMOVED lines=325> */
[----:B------:R-:W-:Y:S01]  /*91b0*/  FMUL R151, R151, R155 ;  /* 0x0000009b97977220 */ /* 0x000fe20000400000 */
[----:B------:R-:W-:Y:S01]  /*91c0*/  ISETP.GT.AND P2, PT, R0, 0x8, P1 ;  /* 0x000000080000780c */ /* 0x000fe20000f44270 */
[----:B------:R-:W-:Y:S01]  /*91d0*/  @P3 STG.E.U16 desc[UR36][R6.64+0x132], R103 ;  /* 0x0001326706003986 */ /* 0x000fe2000c101524 */
[----:B------:R-:W-:-:S02]  /*91e0*/  ISETP.GT.AND P1, PT, R3, 0xa8, PT ;  /* 0x000000a80300780c */ /* 0x000fc40003f24270 */
[----:B------:R-:W-:Y:S01]  /*91f0*/  F2FP.F16.F32.PACK_AB R105, RZ, R105 ;  /* 0x00000069ff69723e */ /* 0x000fe200000000ff */
[----:B------:R-:W-:Y:S01]  /*9200*/  @P4 STG.E.U16 desc[UR36][R4.64+0x140], R104 ;  /* 0x0001406804004986 */ /* 0x000fe2000c101524 */
[C---:B------:R-:W-:Y:S02]  /*9210*/  ISETP.GT.AND P3, PT, R0.reuse, 0x8, P0 ;  /* 0x000000080000780c */ /* 0x040fe40000764270 */
[----:B------:R-:W-:Y:S01]  /*9220*/  ISETP.GT.AND P0, PT, R3, 0xa9, PT ;  /* 0x000000a90300780c */ /* 0x000fe20003f04270 */
[----:B------:R-:W-:Y:S01]  /*9230*/  @P5 STG.E.U16 desc[UR36][R4.64+0x142], R105 ;  /* 0x0001426904005986 */ /* 0x000fe2000c101524 */
[C---:B------:R-:W-:Y:S02]  /*9240*/  ISETP.GT.AND P4, PT, R0.reuse, RZ, P1 ;  /* 0x000000ff0000720c */ /* 0x040fe40000f84270 */
[----:B------:R-:W-:Y:S02]  /*9250*/  F2FP.F16.F32.PACK_AB R106, RZ, R106 ;  /* 0x0000006aff6a723e */ /* 0x000fe400000000ff */
[----:B------:R-:W-:-:S02]  /*9260*/  ISETP.GT.AND P5, PT, R0, RZ, P0 ;  /* 0x000000ff0000720c */ /* 0x000fc400007a4270 */
[----:B------:R-:W-:Y:S01]  /*9270*/  F2FP.F16.F32.PACK_AB R107, RZ, R107 ;  /* 0x0000006bff6b723e */ /* 0x000fe200000000ff */
[----:B------:R-:W-:Y:S01]  /*9280*/  @P2 STG.E.U16 desc[UR36][R6.64+0x140], R106 ;  /* 0x0001406a06002986 */ /* 0x000fe2000c101524 */
[----:B------:R-:W-:Y:S02]  /*9290*/  F2FP.F16.F32.PACK_AB R108, RZ, R108 ;  /* 0x0000006cff6c723e */ /* 0x000fe400000000ff */
[C---:B------:R-:W-:Y:S01]  /*92a0*/  ISETP.GT.AND P2, PT, R0.reuse, 0x8, P1 ;  /* 0x000000080000780c */ /* 0x040fe20000f44270 */
[----:B------:R-:W-:Y:S01]  /*92b0*/  @P3 STG.E.U16 desc[UR36][R6.64+0x142], R107 ;  /* 0x0001426b06003986 */ /* 0x000fe2000c101524 */
[----:B------:R-:W-:Y:S02]  /*92c0*/  ISETP.GT.AND P1, PT, R3, 0xb0, PT ;  /* 0x000000b00300780c */ /* 0x000fe40003f24270 */
[----:B------:R-:W-:Y:S01]  /*92d0*/  F2FP.F16.F32.PACK_AB R109, RZ, R109 ;  /* 0x0000006dff6d723e */ /* 0x000fe200000000ff */
[----:B------:R-:W-:Y:S01]  /*92e0*/  @P4 STG.E.U16 desc[UR36][R4.64+0x150], R108 ;  /* 0x0001506c04004986 */ /* 0x000fe2000c101524 */
[----:B------:R-:W-:-:S02]  /*92f0*/  ISETP.GT.AND P3, PT, R0, 0x8, P0 ;  /* 0x000000080000780c */ /* 0x000fc40000764270 */
[----:B------:R-:W-:Y:S01]  /*9300*/  ISETP.GT.AND P0, PT, R3, 0xb1, PT ;  /* 0x000000b10300780c */ /* 0x000fe20003f04270 */
[----:B------:R-:W-:Y:S01]  /*9310*/  @P5 STG.E.U16 desc[UR36][R4.64+0x152], R109 ;  /* 0x0001526d04005986 */ /* 0x000fe2000c101524 */
[C---:B------:R-:W-:Y:S02]  /*9320*/  ISETP.GT.AND P4, PT, R0.reuse, RZ, P1 ;  /* 0x000000ff0000720c */ /* 0x040fe40000f84270 */
[----:B------:R-:W-:Y:S02]  /*9330*/  F2FP.F16.F32.PACK_AB R110, RZ, R110 ;  /* 0x0000006eff6e723e */ /* 0x000fe400000000ff */
[----:B------:R-:W-:Y:S02]  /*9340*/  ISETP.GT.AND P5, PT, R0, RZ, P0 ;  /* 0x000000ff0000720c */ /* 0x000fe400007a4270 */
[----:B------:R-:W-:Y:S01]  /*9350*/  F2FP.F16.F32.PACK_AB R111, RZ, R111 ;  /* 0x0000006fff6f723e */ /* 0x000fe200000000ff */
[----:B------:R-:W-:Y:S01]  /*9360*/  @P2 STG.E.U16 desc[UR36][R6.64+0x150], R110 ;  /* 0x0001506e06002986 */ /* 0x000fe2000c101524 */
[----:B------:R-:W-:-:S02]  /*9370*/  F2FP.F16.F32.PACK_AB R112, RZ, R112 ;  /* 0x00000070ff70723e */ /* 0x000fc400000000ff */
[C---:B------:R-:W-:Y:S01]  /*9380*/  ISETP.GT.AND P2, PT, R0.reuse, 0x8, P1 ;  /* 0x000000080000780c */ /* 0x040fe20000f44270 */
[----:B------:R-:W-:Y:S01]  /*9390*/  @P3 STG.E.U16 desc[UR36][R6.64+0x152], R111 ;  /* 0x0001526f06003986 */ /* 0x000fe2000c101524 */
[C---:B------:R-:W-:Y:S02]  /*93a0*/  ISETP.GT.AND P1, PT, R3.reuse, 0xb8, PT ;  /* 0x000000b80300780c */ /* 0x040fe40003f24270 */
[----:B------:R-:W-:Y:S01]  /*93b0*/  F2FP.F16.F32.PACK_AB R113, RZ, R113 ;  /* 0x00000071ff71723e */ /* 0x000fe200000000ff */
[----:B------:R-:W-:Y:S01]  /*93c0*/  @P4 STG.E.U16 desc[UR36][R4.64+0x160], R112 ;  /* 0x0001607004004986 */ /* 0x000fe2000c101524 */
[C---:B------:R-:W-:Y:S02]  /*93d0*/  ISETP.GT.AND P3, PT, R0.reuse, 0x8, P0 ;  /* 0x000000080000780c */ /* 0x040fe40000764270 */
[----:B------:R-:W-:Y:S01]  /*93e0*/  ISETP.GT.AND P0, PT, R3, 0xb9, PT ;  /* 0x000000b90300780c */ /* 0x000fe20003f04270 */
[----:B------:R-:W-:Y:S01]  /*93f0*/  @P5 STG.E.U16 desc[UR36][R4.64+0x162], R113 ;  /* 0x0001627104005986 */ /* 0x000fe2000c101524 */
[----:B------:R-:W-:-:S02]  /*9400*/  ISETP.GT.AND P4, PT, R0, RZ, P1 ;  /* 0x000000ff0000720c */ /* 0x000fc40000f84270 */
[----:B------:R-:W-:Y:S02]  /*9410*/  F2FP.F16.F32.PACK_AB R114, RZ, R114 ;  /* 0x00000072ff72723e */ /* 0x000fe400000000ff */
[C---:B------:R-:W-:Y:S02]  /*9420*/  ISETP.GT.AND P5, PT, R0.reuse, RZ, P0 ;  /* 0x000000ff0000720c */ /* 0x040fe400007a4270 */
[----:B------:R-:W-:Y:S01]  /*9430*/  F2FP.F16.F32.PACK_AB R115, RZ, R115 ;  /* 0x00000073ff73723e */ /* 0x000fe200000000ff */
[----:B------:R-:W-:Y:S01]  /*9440*/  @P2 STG.E.U16 desc[UR36][R6.64+0x160], R114 ;  /* 0x0001607206002986 */ /* 0x000fe2000c101524 */
[----:B------:R-:W-:Y:S02]  /*9450*/  F2FP.F16.F32.PACK_AB R116, RZ, R116 ;  /* 0x00000074ff74723e */ /* 0x000fe400000000ff */
        /* <DEDUP_REMOVED lines=65> */
[----:B------:R-:W-:Y:S02]  /*9870*/  ISETP.GT.AND P5, PT, R0, RZ, P0 ;  /* 0x000000ff0000720c */ /* 0x000fe400007a4270 */
[----:B------:R-:W-:Y:S02]  /*9880*/  F2FP.F16.F32.PACK_AB R134, RZ, R134 ;  /* 0x00000086ff86723e */ /* 0x000fe400000000ff */
[----:B------:R-:W-:Y:S02]  /*9890*/  F2FP.F16.F32.PACK_AB R135, RZ, R135 ;  /* 0x00000087ff87723e */ /* 0x000fe400000000ff */
[----:B------:R-:W-:Y:S01]  /*98a0*/  F2FP.F16.F32.PACK_AB R136, RZ, R136 ;  /* 0x00000088ff88723e */ /* 0x000fe200000000ff */
[----:B------:R-:W-:Y:S01]  /*98b0*/  @P2 STG.E.U16 desc[UR36][R6.64+0x1b0], R134 ;  /* 0x0001b08606002986 */ /* 0x000fe2000c101524 */
[----:B------:R-:W-:-:S02]  /*98c0*/  F2FP.F16.F32.PACK_AB R137, RZ, R137 ;  /* 0x00000089ff89723e */ /* 0x000fc400000000ff */
[C---:B------:R-:W-:Y:S01]  /*98d0*/  ISETP.GT.AND P1, PT, R0.reuse, 0x8, P1 ;  /* 0x000000080000780c */ /* 0x040fe20000f24270 */
[----:B------:R-:W-:Y:S01]  /*98e0*/  @P3 STG.E.U16 desc[UR36][R6.64+0x1b2], R135 ;  /* 0x0001b28706003986 */ /* 0x000fe2000c101524 */
[C---:B------:R-:W-:Y:S02]  /*98f0*/  ISETP.GT.AND P2, PT, R0.reuse, 0x8, P0 ;  /* 0x000000080000780c */ /* 0x040fe40000744270 */
[C---:B------:R-:W-:Y:S01]  /*9900*/  ISETP.GT.AND P0, PT, R3.reuse, 0xe9, PT ;  /* 0x000000e90300780c */ /* 0x040fe20003f04270 */
[----:B------:R-:W-:Y:S01]  /*9910*/  @P4 STG.E.U16 desc[UR36][R4.64+0x1c0], R136 ;  /* 0x0001c08804004986 */ /* 0x000fe2000c101524 */
[----:B------:R-:W-:Y:S02]  /*9920*/  ISETP.GT.AND P4, PT, R3, 0xe8, PT ;  /* 0x000000e80300780c */ /* 0x000fe40003f84270 */
[----:B------:R-:W-:Y:S01]  /*9930*/  F2FP.F16.F32.PACK_AB R138, RZ, R138 ;  /* 0x0000008aff8a723e */ /* 0x000fe200000000ff */
[----:B------:R-:W-:Y:S01]  /*9940*/  @P5 STG.E.U16 desc[UR36][R4.64+0x1c2], R137 ;  /* 0x0001c28904005986 */ /* 0x000fe2000c101524 */
[----:B------:R-:W-:-:S02]  /*9950*/  ISETP.GT.AND P5, PT, R0, RZ, P4 ;  /* 0x000000ff0000720c */ /* 0x000fc400027a4270 */
[----:B------:R-:W-:Y:S01]  /*9960*/  F2FP.F16.F32.PACK_AB R139, RZ, R139 ;  /* 0x0000008bff8b723e */ /* 0x000fe200000000ff */
[----:B------:R-:W-:Y:S01]  /*9970*/  @P1 STG.E.U16 desc[UR36][R6.64+0x1c0], R138 ;  /* 0x0001c08a06001986 */ /* 0x000fe2000c101524 */
[----:B------:R-:W-:Y:S02]  /*9980*/  F2FP.F16.F32.PACK_AB R140, RZ, R140 ;  /* 0x0000008cff8c723e */ /* 0x000fe400000000ff */
[C---:B------:R-:W-:Y:S01]  /*9990*/  ISETP.GT.AND P3, PT, R0.reuse, RZ, P0 ;  /* 0x000000ff0000720c */ /* 0x040fe20000764270 */
[----:B------:R-:W-:Y:S01]  /*99a0*/  @P2 STG.E.U16 desc[UR36][R6.64+0x1c2], R139 ;  /* 0x0001c28b06002986 */ /* 0x000fe2000c101524 */
[C---:B------:R-:W-:Y:S02]  /*99b0*/  ISETP.GT.AND P4, PT, R0.reuse, 0x8, P4 ;  /* 0x000000080000780c */ /* 0x040fe40002784270 */
[----:B------:R-:W-:Y:S02]  /*99c0*/  F2FP.F16.F32.PACK_AB R141, RZ, R141 ;  /* 0x0000008dff8d723e */ /* 0x000fe400000000ff */
[----:B------:R-:W-:Y:S01]  /*99d0*/  F2FP.F16.F32.PACK_AB R142, RZ, R142 ;  /* 0x0000008eff8e723e */ /* 0x000fe200000000ff */
[----:B------:R-:W-:Y:S01]  /*99e0*/  @P5 STG.E.U16 desc[UR36][R4.64+0x1d0], R140 ;  /* 0x0001d08c04005986 */ /* 0x000fe2000c101524 */
[----:B------:R-:W-:-:S02]  /*99f0*/  ISETP.GT.AND P5, PT, R0, 0x8, P0 ;  /* 0x000000080000780c */ /* 0x000fc400007a4270 */
[----:B------:R-:W-:Y:S02]  /*9a00*/  F2FP.F16.F32.PACK_AB R143, RZ, R143 ;  /* 0x0000008fff8f723e */ /* 0x000fe400000000ff */
[C---:B------:R-:W-:Y:S01]  /*9a10*/  ISETP.GT.AND P0, PT, R3.reuse, 0xf1, PT ;  /* 0x000000f10300780c */ /* 0x040fe20003f04270 */
[----:B------:R-:W-:Y:S01]  /*9a20*/  @P3 STG.E.U16 desc[UR36][R4.64+0x1d2], R141 ;  /* 0x0001d28d04003986 */ /* 0x000fe2000c101524 */
[----:B------:R-:W-:Y:S02]  /*9a30*/  ISETP.GT.AND P3, PT, R3, 0xf0, PT ;  /* 0x000000f00300780c */ /* 0x000fe40003f64270 */
[----:B------:R-:W-:Y:S01]  /*9a40*/  F2FP.F16.F32.PACK_AB R144, RZ, R144 ;  /* 0x00000090ff90723e */ /* 0x000fe200000000ff */
[----:B------:R-:W-:Y:S01]  /*9a50*/  @P4 STG.E.U16 desc[UR36][R6.64+0x1d0], R142 ;  /* 0x0001d08e06004986 */ /* 0x000fe2000c101524 */
[C---:B------:R-:W-:Y:S02]  /*9a60*/  ISETP.GT.AND P4, PT, R0.reuse, RZ, P3 ;  /* 0x000000ff0000720c */ /* 0x040fe40001f84270 */
[----:B------:R-:W-:Y:S01]  /*9a70*/  F2FP.F16.F32.PACK_AB R145, RZ, R145 ;  /* 0x00000091ff91723e */ /* 0x000fe200000000ff */
[----:B------:R-:W-:Y:S01]  /*9a80*/  @P5 STG.E.U16 desc[UR36][R6.64+0x1d2], R143 ;  /* 0x0001d28f06005986 */ /* 0x000fe2000c101524 */
[----:B------:R-:W-:-:S02]  /*9a90*/  ISETP.GT.AND P5, PT, R0, RZ, P0 ;  /* 0x000000ff0000720c */ /* 0x000fc400007a4270 */
[C---:B------:R-:W-:Y:S02]  /*9aa0*/  ISETP.GT.AND P2, PT, R3.reuse, 0xf8, PT ;  /* 0x000000f80300780c */ /* 0x040fe40003f44270 */
[----:B------:R-:W-:Y:S02]  /*9ab0*/  ISETP.GT.AND P1, PT, R3, 0xf9, PT ;  /* 0x000000f90300780c */ /* 0x000fe40003f24270 */
[C---:B------:R-:W-:Y:S02]  /*9ac0*/  ISETP.GT.AND P3, PT, R0.reuse, 0x8, P3 ;  /* 0x000000080000780c */ /* 0x040fe40001f64270 */
[C---:B------:R-:W-:Y:S01]  /*9ad0*/  ISETP.GT.AND P0, PT, R0.reuse, 0x8, P0 ;  /* 0x000000080000780c */ /* 0x040fe20000704270 */
[----:B------:R-:W-:Y:S01]  /*9ae0*/  @P4 STG.E.U16 desc[UR36][R4.64+0x1e0], R144 ;  /* 0x0001e09004004986 */ /* 0x000fe2000c101524 */
[C---:B------:R-:W-:Y:S02]  /*9af0*/  ISETP.GT.AND P4, PT, R0.reuse, RZ, P1 ;  /* 0x000000ff0000720c */ /* 0x040fe40000f84270 */
[----:B------:R-:W-:Y:S01]  /*9b00*/  F2FP.F16.F32.PACK_AB R146, RZ, R146 ;  /* 0x00000092ff92723e */ /* 0x000fe200000000ff */
[----:B------:R-:W-:Y:S01]  /*9b10*/  @P5 STG.E.U16 desc[UR36][R4.64+0x1e2], R145 ;  /* 0x0001e29104005986 */ /* 0x000fe2000c101524 */
[----:B------:R-:W-:-:S02]  /*9b20*/  ISETP.GT.AND P5, PT, R0, RZ, P2 ;  /* 0x000000ff0000720c */ /* 0x000fc400017a4270 */
[C---:B------:R-:W-:Y:S02]  /*9b30*/  ISETP.GT.AND P2, PT, R0.reuse, 0x8, P2 ;  /* 0x000000080000780c */ /* 0x040fe40001744270 */
[----:B------:R-:W-:Y:S01]  /*9b40*/  F2FP.F16.F32.PACK_AB R147, RZ, R147 ;  /* 0x00000093ff93723e */ /* 0x000fe200000000ff */
[----:B------:R-:W-:Y:S01]  /*9b50*/  @P3 STG.E.U16 desc[UR36][R6.64+0x1e0], R146 ;  /* 0x0001e09206003986 */ /* 0x000fe2000c101524 */
[----:B------:R-:W-:Y:S02]  /*9b60*/  ISETP.GT.AND P1, PT, R0, 0x8, P1 ;  /* 0x000000080000780c */ /* 0x000fe40000f24270 */
[----:B------:R-:W-:Y:S01]  /*9b70*/  F2FP.F16.F32.PACK_AB R148, RZ, R148 ;  /* 0x00000094ff94723e */ /* 0x000fe200000000ff */
[----:B------:R-:W-:Y:S01]  /*9b80*/  @P0 STG.E.U16 desc[UR36][R6.64+0x1e2], R147 ;  /* 0x0001e29306000986 */ /* 0x000fe2000c101524 */
[----:B------:R-:W-:Y:S02]  /*9b90*/  F2FP.F16.F32.PACK_AB R149, RZ, R149 ;  /* 0x00000095ff95723e */ /* 0x000fe400000000ff */
[----:B------:R-:W-:Y:S01]  /*9ba0*/  F2FP.F16.F32.PACK_AB R150, RZ, R150 ;  /* 0x00000096ff96723e */ /* 0x000fe200000000ff */
[----:B------:R-:W-:Y:S01]  /*9bb0*/  @P5 STG.E.U16 desc[UR36][R4.64+0x1f0], R148 ;  /* 0x0001f09404005986 */ /* 0x000fe2000c101524 */
[----:B------:R-:W-:-:S03]  /*9bc0*/  F2FP.F16.F32.PACK_AB R151, RZ, R151 ;  /* 0x00000097ff97723e */ /* 0x000fc600000000ff */
[----:B------:R0:W-:Y:S02]  /*9bd0*/  @P4 STG.E.U16 desc[UR36][R4.64+0x1f2], R149 ;  /* 0x0001f29504004986 */ /* 0x0001e4000c101524 */
[----:B0-----:R-:W-:Y:S02]  /*9be0*/  @P2 IMAD.MOV.U32 R4, RZ, RZ, R6 ;  /* 0x000000ffff042224 */ /* 0x001fe400078e0006 */
[----:B------:R-:W-:-:S05]  /*9bf0*/  @P2 IMAD.MOV.U32 R5, RZ, RZ, R7 ;  /* 0x000000ffff052224 */ /* 0x000fca00078e0007 */
[----:B------:R0:W-:Y:S04]  /*9c00*/  @P2 STG.E.U16 desc[UR36][R4.64+0x1f0], R150 ;  /* 0x0001f09604002986 */ /* 0x0001e8000c101524 */
[----:B------:R0:W-:Y:S02]  /*9c10*/  @P1 STG.E.U16 desc[UR36][R6.64+0x1f2], R151 ;  /* 0x0001f29706001986 */ /* 0x0001e4000c101524 */
.L_x_286:
[----:B------:R-:W-:Y:S05]  /*9c20*/  BSYNC B0 ;  /* 0x0000000000007941 */ /* 0x000fea0003800000 */
.L_x_32:
[----:B------:R-:W-:Y:S01]  /*9c30*/  ULDC UR4, c[0x0][0xc] ;  /* 0x0000030000047ab9 */ /* 0x000fe20000000800 */
[----:B------:R-:W-:Y:S01]  /*9c40*/  ULDC UR5, c[0x0][0x10] ;  /* 0x0000040000057ab9 */ /* 0x000fe20000000800 */
[----:B0-----:R-:W0:Y:S01]  /*9c50*/  LDC R3, c[0x0][0x14] ;  /* 0x00000500ff037b82 */ /* 0x001e220000000800 */
[----:B------:R-:W-:Y:S01]  /*9c60*/  UIMAD.WIDE.U32 UR4, UR4, UR5, URZ ;  /* 0x00000005040472a5 */ /* 0x000fe2000f8e003f */
[----:B------:R-:W-:Y:S01]  /*9c70*/  PRMT R0, RZ, 0x7610, R0 ;  /* 0x00007610ff007816 */ /* 0x000fe20000000000 */
[----:B------:R-:W-:Y:S02]  /*9c80*/  IMAD.MOV.U32 R153, RZ, RZ, -0x1 ;  /* 0xffffffffff997424 */ /* 0x000fe400078e00ff */
[----:B------:R-:W-:Y:S02]  /*9c90*/  IMAD.MOV.U32 R23, RZ, RZ, -0x1 ;  /* 0xffffffffff177424 */ /* 0x000fe400078e00ff */
[----:B0-----:R-:W-:-:S04]  /*9ca0*/  IMAD.WIDE.U32 R16, R3, UR4, R16 ;  /* 0x0000000403107c25 */ /* 0x001fc8000f8e0010 */
[----:B------:R-:W-:Y:S01]  /*9cb0*/  IMAD R3, R3, UR5, RZ ;  /* 0x0000000503037c24 */ /* 0x000fe2000f8e02ff */
[----:B------:R-:W-:Y:S02]  /*9cc0*/  ULDC.64 UR4, c[0x0][0x650] ;  /* 0x0001940000047ab9 */ /* 0x000fe40000000a00 */
[----:B------:R-:W-:Y:S01]  /*9cd0*/  ISETP.GE.U32.AND P0, PT, R16, UR4, PT ;  /* 0x0000000410007c0c */ /* 0x000fe2000bf06070 */
[----:B------:R-:W-:-:S05]  /*9ce0*/  IMAD.IADD R17, R17, 0x1, R3 ;  /* 0x0000000111117824 */ /* 0x000fca00078e0203 */
[----:B------:R-:W-:-:S13]  /*9cf0*/  ISETP.GE.U32.AND.EX P0, PT, R17, UR5, PT, P0 ;  /* 0x0000000511007c0c */ /* 0x000fda000bf06100 */
[----:B------:R-:W-:Y:S05]  /*9d00*/  @P0 BRA `(.L_x_287) ;  /* 0x0000000400640947 */ /* 0x000fea0003800000 */
[----:B------:R-:W0:Y:S01]  /*9d10*/  S2R R12, SR_CTAID.X ;  /* 0x00000000000c7919 */ /* 0x000e220000002500 */
[----:B------:R-:W0:Y:S01]  /*9d20*/  LDC.64 R10, c[0x0][0x628] ;  /* 0x00018a00ff0a7b82 */ /* 0x000e220000000a00 */
[----:B------:R-:W-:Y:S01]  /*9d30*/  ULDC UR4, c[0x0][0x150] ;  /* 0x0000540000047ab9 */ /* 0x000fe20000000800 */
[----:B-1234-:R-:W-:Y:S01]  /*9d40*/  IMAD.MOV.U32 R8, RZ, RZ, R16 ;  /* 0x000000ffff087224 */ /* 0x01efe200078e0010 */
[----:B-----5:R-:W1:Y:S01]  /*9d50*/  S2R R24, SR_CTAID.Y ;  /* 0x0000000000187919 */ /* 0x020e620000002600 */
[----:B------:R-:W-:-:S04]  /*9d60*/  IMAD.MOV.U32 R9, RZ, RZ, R17 ;  /* 0x000000ffff097224 */ /* 0x000fc800078e0011 */
[----:B------:R-:W2:Y:S08]  /*9d70*/  LDC R21, c[0x0][0x144] ;  /* 0x00005100ff157b82 */ /* 0x000eb00000000800 */
[----:B------:R-:W3:Y:S08]  /*9d80*/  LDC R0, c[0x0][0x630] ;  /* 0x00018c00ff007b82 */ /* 0x000ef00000000800 */
[----:B------:R-:W4:Y:S01]  /*9d90*/  LDC.64 R14, c[0x0][0x620] ;  /* 0x00018800ff0e7b82 */ /* 0x000f220000000a00 */
[----:B0-----:R-:W-:-:S04]  /*9da0*/  ISETP.NE.U32.AND P0, PT, R10, RZ, PT ;  /* 0x000000ff0a00720c */ /* 0x001fc80003f05070 */
[----:B------:R-:W-:Y:S02]  /*9db0*/  ISETP.NE.AND.EX P0, PT, R11, RZ, PT, P0 ;  /* 0x000000ff0b00720c */ /* 0x000fe40003f05300 */
[----:B------:R-:W-:-:S05]  /*9dc0*/  I2FP.F32.U32 R3, R12 ;  /* 0x0000000c00037245 */ /* 0x000fca0000201000 */
[----:B------:R-:W-:-:S04]  /*9dd0*/  FMUL R3, R3, UR4 ;  /* 0x0000000403037c20 */ /* 0x000fc80008400000 */
[----:B------:R0:W0:Y:S02]  /*9de0*/  F2I.U32.TRUNC.NTZ R20, R3 ;  /* 0x0000000300147305 */ /* 0x000024000020f000 */
[----:B-123--:R-:W-:Y:S05]  /*9df0*/  @!P0 BRA `(.L_x_288) ;  /* 0x0000000000288947 */ /* 0x00efea0003800000 */
[----:B0-----:R-:W0:Y:S02]  /*9e00*/  LDC R3, c[0x0][0x634] ;  /* 0x00018d00ff037b82 */ /* 0x001e240000000800 */
        /* <DEDUP_REMOVED lines=9> */
.L_x_288:
[----:B------:R-:W1:Y:S01]  /*9ea0*/  LDC.64 R28, c[0x0][0x640] ;  /* 0x00019000ff1c7b82 */ /* 0x000e620000000a00 */
[-CC-:B------:R-:W-:Y:S01]  /*9eb0*/  SHF.R.U64 R23, R8, R0.reuse, R9.reuse ;  /* 0x0000000008177219 */ /* 0x180fe20000001209 */
[----:B0-----:R-:W-:Y:S01]  /*9ec0*/  IMAD.MOV R20, RZ, RZ, -R20 ;  /* 0x000000ffff147224 */ /* 0x001fe200078e0a14 */
[----:B------:R-:W-:Y:S01]  /*9ed0*/  SHF.R.U32.HI R0, RZ, R0, R9 ;  /* 0x00000000ff007219 */ /* 0x000fe20000011609 */
[----:B------:R-:W-:Y:S01]  /*9ee0*/  ULDC UR4, c[0x0][0x154] ;  /* 0x0000550000047ab9 */ /* 0x000fe20000000800 */
[----:B------:R-:W-:Y:S01]  /*9ef0*/  IADD3 R3, P0, RZ, -R23, RZ ;  /* 0x80000017ff037210 */ /* 0x000fe20007f1e0ff */
[----:B------:R-:W-:Y:S02]  /*9f00*/  IMAD R21, R21, R20, R12 ;  /* 0x0000001415157224 */ /* 0x000fe400078e020c */
[----:B------:R-:W0:Y:S01]  /*9f10*/  LDC R6, c[0x0][0x618] ;  /* 0x00018600ff067b82 */ /* 0x000e220000000800 */
[----:B------:R-:W-:Y:S02]  /*9f20*/  IMAD.MOV.U32 R7, RZ, RZ, 0x1 ;  /* 0x00000001ff077424 */ /* 0x000fe400078e00ff */
[----:B------:R-:W-:-:S04]  /*9f30*/  IMAD.X R5, RZ, RZ, ~R0, P0 ;  /* 0x000000ffff057224 */ /* 0x000fc800000e0e00 */
[-C--:B----4-:R-:W-:Y:S01]  /*9f40*/  IMAD R0, R5, R14.reuse, RZ ;  /* 0x0000000e05007224 */ /* 0x090fe200078e02ff */
[----:B------:R-:W2:Y:S01]  /*9f50*/  LDC R8, c[0x0][0x608] ;  /* 0x00018200ff087b82 */ /* 0x000ea20000000800 */
[----:B------:R-:W-:-:S04]  /*9f60*/  IMAD.WIDE.U32 R4, R3, R14, R16 ;  /* 0x0000000e03047225 */ /* 0x000fc800078e0010 */
[----:B------:R-:W-:Y:S01]  /*9f70*/  IMAD R3, R3, R15, R0 ;  /* 0x0000000f03037224 */ /* 0x000fe200078e0200 */
[----:B------:R-:W-:Y:S02]  /*9f80*/  I2FP.F32.U32 R0, R24 ;  /* 0x0000001800007245 */ /* 0x000fe40000201000 */
[----:B------:R-:W3:Y:S01]  /*9f90*/  LDC R26, c[0x0][0x658] ;  /* 0x00019600ff1a7b82 */ /* 0x000ee20000000800 */
[----:B------:R-:W-:Y:S01]  /*9fa0*/  IMAD.IADD R3, R5, 0x1, R3 ;  /* 0x0000000105037824 */ /* 0x000fe200078e0203 */
[----:B-1----:R-:W-:Y:S01]  /*9fb0*/  ISETP.NE.U32.AND P0, PT, R28, RZ, PT ;  /* 0x000000ff1c00720c */ /* 0x002fe20003f05070 */
[----:B------:R-:W-:Y:S01]  /*9fc0*/  FMUL R0, R0, UR4 ;  /* 0x0000000400007c20 */ /* 0x000fe20008400000 */
[----:B------:R-:W-:Y:S02]  /*9fd0*/  IMAD.MOV.U32 R5, RZ, RZ, -0x1 ;  /* 0xffffffffff057424 */ /* 0x000fe400078e00ff */
[----:B------:R-:W-:Y:S01]  /*9fe0*/  ISETP.NE.AND.EX P0, PT, R29, RZ, PT, P0 ;  /* 0x000000ff1d00720c */ /* 0x000fe20003f05300 */
[----:B------:R1:W4:Y:S01]  /*9ff0*/  F2I.U32.TRUNC.NTZ R13, R0 ;  /* 0x00000000000d7305 */ /* 0x000322000020f000 */
[----:B------:R-:W1:Y:S01]  /*a000*/  LDC R15, c[0x0][0x148] ;  /* 0x00005200ff0f7b82 */ /* 0x000e620000000800 */
[----:B0-----:R-:W-:-:S02]  /*a010*/  SHF.R.U64 R12, R4, R6, R3 ;  /* 0x00000006040c7219 */ /* 0x001fc40000001203 */
[----:B------:R-:W-:-:S05]  /*a020*/  SHF.R.U32.HI R3, RZ, R6, R3 ;  /* 0x00000006ff037219 */ /* 0x000fca0000011603 */
[----:B------:R-:W0:Y:S01]  /*a030*/  LDC R20, c[0x0][0x600] ;  /* 0x00018000ff147b82 */ /* 0x000e220000000800 */
[-CC-:B--2---:R-:W-:Y:S02]  /*a040*/  SHF.R.U64 R10, R12, R8.reuse, R3.reuse ;  /* 0x000000080c0a7219 */ /* 0x184fe40000001203 */
[----:B------:R-:W-:-:S05]  /*a050*/  SHF.R.U32.HI R3, RZ, R8, R3 ;  /* 0x00000008ff037219 */ /* 0x000fca0000011603 */
[----:B------:R-:W2:Y:S01]  /*a060*/  LDC R27, c[0x0][0x648] ;  /* 0x00019200ff1b7b82 */ /* 0x000ea20000000800 */
[-C--:B---3--:R-:W-:Y:S02]  /*a070*/  SHF.L.U32 R4, R5, R26.reuse, RZ ;  /* 0x0000001a05047219 */ /* 0x088fe400000006ff */
[--C-:B------:R-:W-:Y:S02]  /*a080*/  SHF.R.U64 R14, R10, R26, R3.reuse ;  /* 0x0000001a0a0e7219 */ /* 0x100fe40000001203 */
[----:B------:R-:W-:Y:S02]  /*a090*/  LOP3.LUT R25, RZ, R4, RZ, 0x33, !PT ;  /* 0x00000004ff197212 */ /* 0x000fe400078e33ff */
[-C--:B------:R-:W-:Y:S01]  /*a0a0*/  SHF.R.U32.HI R5, RZ, R26.reuse, R3 ;  /* 0x0000001aff057219 */ /* 0x080fe20000011603 */
[----:B------:R-:W3:Y:S01]  /*a0b0*/  LDC R30, c[0x0][0x638] ;  /* 0x00018e00ff1e7b82 */ /* 0x000ee20000000800 */
[----:B------:R-:W-:Y:S01]  /*a0c0*/  SHF.L.U32 R154, R7, R26, RZ ;  /* 0x0000001a079a7219 */ /* 0x000fe200000006ff */
[----:B------:R-:W-:-:S06]  /*a0d0*/  IMAD.MOV.U32 R4, RZ, RZ, R14 ;  /* 0x000000ffff047224 */ /* 0x000fcc00078e000e */
[----:B------:R-:W0:Y:S01]  /*a0e0*/  LDC R31, c[0x0][0x610] ;  /* 0x00018400ff1f7b82 */ /* 0x000e220000000800 */
[----:B----4-:R-:W-:Y:S05]  /*a0f0*/  @!P0 BRA `(.L_x_289) ;  /* 0x0000000000288947 */ /* 0x010fea0003800000 */
        /* <DEDUP_REMOVED lines=10> */
.L_x_289:
[----:B------:R-:W-:Y:S01]  /*a1a0*/  ISETP.NE.AND P0, PT, R2, 0x1, PT ;  /* 0x000000010200780c */ /* 0x000fe20003f05270 */
[----:B0-----:R-:W-:Y:S01]  /*a1b0*/  VIADD R7, R20, 0xffffffff ;  /* 0xffffffff14077836 */ /* 0x001fe20000000000 */
[----:B-12---:R-:W-:Y:S01]  /*a1c0*/  SHF.R.U64 R0, R4, R27, R5 ;  /* 0x0000001b04007219 */ /* 0x006fe20000001205 */
[----:B------:R-:W-:Y:S01]  /*a1d0*/  IMAD.MOV R13, RZ, RZ, -R13 ;  /* 0x000000ffff0d7224 */ /* 0x000fe200078e0a0d */
[----:B------:R-:W-:Y:S01]  /*a1e0*/  LOP3.LUT R5, R10, R25, RZ, 0xc0, !PT ;  /* 0x000000190a057212 */ /* 0x000fe200078ec0ff */
[----:B------:R-:W-:Y:S02]  /*a1f0*/  IMAD.MOV.U32 R4, RZ, RZ, 0x1 ;  /* 0x00000001ff047424 */ /* 0x000fe400078e00ff */
[----:B------:R-:W-:Y:S02]  /*a200*/  IMAD.MOV R3, RZ, RZ, -R0 ;  /* 0x000000ffff037224 */ /* 0x000fe400078e0a00 */
[----:B------:R-:W-:Y:S01]  /*a210*/  IMAD R154, R154, R0, R5 ;  /* 0x000000009a9a7224 */ /* 0x000fe200078e0205 */
[----:B------:R-:W-:Y:S01]  /*a220*/  LOP3.LUT R5, R12, R7, RZ, 0xc0, !PT ;  /* 0x000000070c057212 */ /* 0x000fe200078ec0ff */
[----:B---3--:R-:W-:-:S02]  /*a230*/  IMAD R0, R3, R30, R14 ;  /* 0x0000001e03007224 */ /* 0x008fc400078e020e */
[----:B------:R-:W-:Y:S02]  /*a240*/  @P0 IMAD R21, R15, R13, R24 ;  /* 0x0000000d0f150224 */ /* 0x000fe400078e0218 */
[----:B------:R-:W-:Y:S01]  /*a250*/  IMAD R3, R0, R20, R5 ;  /* 0x0000001400037224 */ /* 0x000fe200078e0205 */
[----:B------:R-:W-:Y:S01]  /*a260*/  PRMT R0, R4, 0x7610, R0 ;  /* 0x0000761004007816 */ /* 0x000fe20000000000 */
[----:B------:R-:W-:-:S05]  /*a270*/  IMAD R154, R154, R31, R21 ;  /* 0x0000001f9a9a7224 */ /* 0x000fca00078e0215 */
[----:B------:R-:W-:Y:S02]  /*a280*/  SEL R153, R3, R154, !P0 ;  /* 0x0000009a03997207 */ /* 0x000fe40004000000 */
[----:B------:R-:W-:-:S07]  /*a290*/  SEL R154, R154, R3, !P0 ;  /* 0x000000039a9a7207 */ /* 0x000fce0004000000 */
.L_x_287:
[----:B------:R-:W-:-:S13]  /*a2a0*/  LOP3.LUT P0, RZ, R0, 0xff, RZ, 0xc0, !PT ;  /* 0x000000ff00ff7812 */ /* 0x000fda000780c0ff */
[----:B------:R-:W-:Y:S05]  /*a2b0*/  @P0 BRA `(.L_x_290) ;  /* 0xffffff6c00d00947 */ /* 0x000fea000383ffff */
[----:B------:R-:W-:Y:S05]  /*a2c0*/  EXIT ;  /* 0x000000000000794d */ /* 0x000fea0003800000 */
.L_x_7:
[----:B0-----:R-:W-:Y:S01]  /*a2d0*/  ULDC.64 UR4, c[0x0][0x650] ;  /* 0x0001940000047ab9 */ /* 0x001fe20000000a00 */
        /* <DEDUP_REMOVED lines=25> */
.L_x_292:
[----:B------:R-:W0:Y:S01]  /*a470*/  LDC.64 R28, c[0x0][0x640] ;  /* 0x00019000ff1c7b82 */ /* 0x000e220000000a00 */
[-CC-:B------:R-:W-:Y:S01]  /*a480*/  SHF.R.U64 R22, R12, R6.reuse, R13.reuse ;  /* 0x000000060c167219 */ /* 0x180fe2000000120d */
[----:B------:R-:W-:Y:S01]  /*a490*/  IMAD.MOV.U32 R30, RZ, RZ, 0x1 ;  /* 0x00000001ff1e7424 */ /* 0x000fe200078e00ff */
[----:B------:R-:W-:Y:S02]  /*a4a0*/  SHF.R.U32.HI R6, RZ, R6, R13 ;  /* 0x00000006ff067219 */ /* 0x000fe4000001160d */
        /* <DEDUP_REMOVED lines=8> */
[----:B------:R-:W-:Y:S01]  /*a530*/  IMAD.IADD R9, R9, 0x1, R11 ;  /* 0x0000000109097824 */ /* 0x000fe200078e020b */
[----:B0-----:R-:W-:-:S04]  /*a540*/  ISETP.NE.U32.AND P0, PT, R28, RZ, PT ;  /* 0x000000ff1c00720c */ /* 0x001fc80003f05070 */
[----:B------:R-:W-:Y:S02]  /*a550*/  ISETP.NE.AND.EX P0, PT, R29, RZ, PT, P0 ;  /* 0x000000ff1d00720c */ /* 0x000fe40003f05300 */
[----:B------:R-:W0:Y:S01]  /*a560*/  LDC R20, c[0x0][0x600] ;  /* 0x00018000ff147b82 */ /* 0x000e220000000800 */
[-CC-:B-1----:R-:W-:Y:S01]  /*a570*/  SHF.R.U64 R14, R8, R10.reuse, R9.reuse ;  /* 0x0000000a080e7219 */ /* 0x182fe20000001209 */
[----:B------:R-:W-:Y:S01]  /*a580*/  IMAD.MOV.U32 R8, RZ, RZ, -0x1 ;  /* 0xffffffffff087424 */ /* 0x000fe200078e00ff */
[----:B------:R-:W-:-:S05]  /*a590*/  SHF.R.U32.HI R9, RZ, R10, R9 ;  /* 0x0000000aff097219 */ /* 0x000fca0000011609 */
[----:B------:R-:W1:Y:S01]  /*a5a0*/  LDC R26, c[0x0][0x648] ;  /* 0x00019200ff1a7b82 */ /* 0x000e620000000800 */
[-CC-:B--2---:R-:W-:Y:S02]  /*a5b0*/  SHF.R.U64 R21, R14, R12.reuse, R9.reuse ;  /* 0x0000000c0e157219 */ /* 0x184fe40000001209 */
[----:B------:R-:W-:-:S05]  /*a5c0*/  SHF.R.U32.HI R6, RZ, R12, R9 ;  /* 0x0000000cff067219 */ /* 0x000fca0000011609 */
[----:B------:R-:W2:Y:S01]  /*a5d0*/  LDC R27, c[0x0][0x638] ;  /* 0x00018e00ff1b7b82 */ /* 0x000ea20000000800 */
[-C--:B---3--:R-:W-:Y:S02]  /*a5e0*/  SHF.L.U32 R8, R8, R25.reuse, RZ ;  /* 0x0000001908087219 */ /* 0x088fe400000006ff */
[-CC-:B------:R-:W-:Y:S02]  /*a5f0*/  SHF.R.U64 R23, R21, R25.reuse, R6.reuse ;  /* 0x0000001915177219 */ /* 0x180fe40000001206 */
[----:B------:R-:W-:Y:S02]  /*a600*/  LOP3.LUT R32, RZ, R8, RZ, 0x33, !PT ;  /* 0x00000008ff207212 */ /* 0x000fe400078e33ff */
[----:B------:R-:W-:Y:S01]  /*a610*/  SHF.R.U32.HI R9, RZ, R25, R6 ;  /* 0x00000019ff097219 */ /* 0x000fe20000011606 */
[----:B------:R-:W3:Y:S01]  /*a620*/  LDC R31, c[0x0][0x610] ;  /* 0x00018400ff1f7b82 */ /* 0x000ee20000000800 */
[----:B------:R-:W-:Y:S01]  /*a630*/  IMAD.MOV.U32 R8, RZ, RZ, R23 ;  /* 0x000000ffff087224 */ /* 0x000fe200078e0017 */
[----:B------:R-:W-:Y:S06]  /*a640*/  @!P0 BRA `(.L_x_293) ;  /* 0x0000000000288947 */ /* 0x000fec0003800000 */
        /* <DEDUP_REMOVED lines=10> */
.L_x_293:
[----:B------:R-:W-:Y:S02]  /*a6f0*/  ISETP.NE.AND P0, PT, R2, 0x1, PT ;  /* 0x000000010200780c */ /* 0x000fe40003f05270 */
[----:B-1----:R-:W-:Y:S01]  /*a700*/  SHF.R.U64 R6, R8, R26, R9 ;  /* 0x0000001a08067219 */ /* 0x002fe20000001209 */
[----:B0-----:R-:W-:Y:S01]  /*a710*/  VIADD R9, R20, 0xffffffff ;  /* 0xffffffff14097836 */ /* 0x001fe20000000000 */
[----:B------:R-:W-:Y:S02]  /*a720*/  SHF.L.U32 R30, R30, R25, RZ ;  /* 0x000000191e1e7219 */ /* 0x000fe400000006ff */
[----:B------:R-:W-:Y:S01]  /*a730*/  LOP3.LUT R5, R21, R32, RZ, 0xc0, !PT ;  /* 0x0000002015057212 */ /* 0x000fe200078ec0ff */
[----:B------:R-:W-:-:S04]  /*a740*/  IMAD.MOV R8, RZ, RZ, -R6 ;  /* 0x000000ffff087224 */ /* 0x000fc800078e0a06 */
[----:B------:R-:W-:Y:S01]  /*a750*/  IMAD R6, R30, R6, R5 ;  /* 0x000000061e067224 */ /* 0x000fe200078e0205 */
[----:B------:R-:W-:Y:S01]  /*a760*/  LOP3.LUT R5, R14, R9, RZ, 0xc0, !PT ;  /* 0x000000090e057212 */ /* 0x000fe200078ec0ff */
[----:B------:R-:W-:Y:S02]  /*a770*/  @P0 IMAD R3, R7, R24, R4 ;  /* 0x0000001807030224 */ /* 0x000fe400078e0204 */
[----:B--2---:R-:W-:Y:S02]  /*a780*/  IMAD R4, R8, R27, R23 ;  /* 0x0000001b08047224 */ /* 0x004fe400078e0217 */
[----:B---3--:R-:W-:Y:S02]  /*a790*/  IMAD R3, R6, R31, R3 ;  /* 0x0000001f06037224 */ /* 0x008fe400078e0203 */
[----:B------:R-:W-:Y:S02]  /*a7a0*/  IMAD R4, R4, R20, R5 ;  /* 0x0000001404047224 */ /* 0x000fe400078e0205 */
[----:B------:R-:W-:-:S02]  /*a7b0*/  IMAD.MOV.U32 R8, RZ, RZ, 0x1 ;  /* 0x00000001ff087424 */ /* 0x000fc400078e00ff */
[----:B------:R-:W-:Y:S01]  /*a7c0*/  IMAD.MOV.U32 R6, RZ, RZ, R22 ;  /* 0x000000ffff067224 */ /* 0x000fe200078e0016 */
[----:B------:R-:W-:Y:S02]  /*a7d0*/  SEL R20, R4, R3, !P0 ;  /* 0x0000000304147207 */ /* 0x000fe40004000000 */
[----:B------:R-:W-:-:S07]  /*a7e0*/  SEL R21, R3, R4, !P0 ;  /* 0x0000000403157207 */ /* 0x000fce0004000000 */
.L_x_291:
[----:B------:R-:W-:-:S08]  /*a7f0*/  NOP ;  /* 0x0000000000007918 */ /* 0x000fd00000000000 */
[----:B------:R-:W0:-:S00]  /*a800*/  USETMAXREG.DEALLOC.CTAPOOL 0x28 ;  /* 0x00000028000079c8 */ /* 0x000e0000080e0500 */
[----:B0-----:R-:W-:-:S13]  /*a810*/  ISETP.NE.AND P0, PT, R0, RZ, PT ;  /* 0x000000ff0000720c */ /* 0x001fda0003f05270 */
[----:B------:R-:W-:Y:S05]  /*a820*/  @P0 EXIT ;  /* 0x000000000000094d */ /* 0x000fea0003800000 */
[----:B------:R-:W-:Y:S01]  /*a830*/  LOP3.LUT P0, RZ, R8, 0xff, RZ, 0xc0, !PT ;  /* 0x000000ff08ff7812 */ /* 0x000fe2000780c0ff */
[----:B------:R-:W-:Y:S02]  /*a840*/  IMAD.MOV.U32 R0, RZ, RZ, 0x1 ;  /* 0x00000001ff007424 */ /* 0x000fe400078e00ff */
[----:B------:R-:W-:-:S10]  /*a850*/  IMAD.MOV.U32 R3, RZ, RZ, RZ ;  /* 0x000000ffff037224 */ /* 0x000fd400078e00ff */
[----:B------:R-:W-:Y:S05]  /*a860*/  @!P0 BRA `(.L_x_294) ;  /* 0x0000000c00448947 */ /* 0x000fea0003800000 */
[----:B------:R-:W0:Y:S01]  /*a870*/  LDC R0, c[0x0][0x28c] ;  /* 0x0000a300ff007b82 */ /* 0x000e220000000800 */
[----:B------:R-:W1:Y:S01]  /*a880*/  S2R R9, SR_CgaCtaId ;  /* 0x0000000000097919 */ /* 0x000e620000008800 */
[----:B------:R-:W-:Y:S01]  /*a890*/  ULDC UR5, c[0x0][0x600] ;  /* 0x0001800000057ab9 */ /* 0x000fe20000000800 */
[----:B------:R-:W-:Y:S01]  /*a8a0*/  ULDC UR4, c[0x0][0xc] ;  /* 0x0000030000047ab9 */ /* 0x000fe20000000800 */
[----:B------:R-:W-:Y:S01]  /*a8b0*/  UIADD3 UR16, UR5, -0x1, URZ ;  /* 0xffffffff05107890 */ /* 0x000fe2000fffe03f */
[----:B------:R-:W-:Y:S01]  /*a8c0*/  BSSY B0, `(.L_x_294) ;  /* 0x00000cb000007945 */ /* 0x000fe20003800000 */
[----:B------:R-:W-:Y:S01]  /*a8d0*/  ULDC UR6, c[0x0][0x658] ;  /* 0x0001960000067ab9 */ /* 0x000fe20000000800 */
[----:B------:R-:W-:Y:S01]  /*a8e0*/  ULDC UR5, c[0x0][0x10] ;  /* 0x0000040000057ab9 */ /* 0x000fe20000000800 */
[----:B------:R-:W-:Y:S01]  /*a8f0*/  UMOV UR7, 0xffffffff ;  /* 0xffffffff00077882 */ /* 0x000fe20000000000 */
[----:B------:R-:W-:Y:S01]  /*a900*/  UMOV UR8, 0x1 ;  /* 0x0000000100087882 */ /* 0x000fe20000000000 */
[----:B------:R-:W-:Y:S01]  /*a910*/  UIMAD.WIDE.U32 UR4, UR4, UR5, URZ ;  /* 0x00000005040472a5 */ /* 0x000fe2000f8e003f */
[----:B------:R-:W-:Y:S01]  /*a920*/  IMAD.MOV.U32 R10, RZ, RZ, 0x1 ;  /* 0x00000001ff0a7424 */ /* 0x000fe200078e00ff */
[----:B------:R-:W-:Y:S01]  /*a930*/  USHF.L.U32 UR7, UR7, UR6, URZ ;  /* 0x0000000607077299 */ /* 0x000fe2000800063f */
[----:B------:R-:W-:Y:S01]  /*a940*/  LOP3.LUT R13, R19, 0x2, RZ, 0xfc, !PT ;  /* 0x00000002130d7812 */ /* 0x000fe200078efcff */
[----:B------:R-:W-:-:S02]  /*a950*/  USHF.L.U32 UR18, UR8, UR6, URZ ;  /* 0x0000000608127299 */ /* 0x000fc4000800063f */
[----:B------:R-:W-:Y:S01]  /*a960*/  ULOP3.LUT UR17, URZ, UR7, URZ, 0x33, !UPT ;  /* 0x000000073f117292 */ /* 0x000fe2000f8e333f */
[----:B------:R-:W-:Y:S01]  /*a970*/  ULDC UR6, c[0x0][0x14] ;  /* 0x0000050000067ab9 */ /* 0x000fe20000000800 */
[----:B------:R-:W-:Y:S01]  /*a980*/  ULDC.64 UR22, c[0x0][0x198] ;  /* 0x0000660000167ab9 */ /* 0x000fe20000000a00 */
[----:B------:R-:W-:Y:S02]  /*a990*/  UIMAD.WIDE.U32 UR20, UR4, UR6, URZ ;  /* 0x00000006041472a5 */ /* 0x000fe4000f8e003f */
[----:B------:R-:W-:Y:S01]  /*a9a0*/  UIMAD UR13, UR5, UR6, URZ ;  /* 0x00000006050d72a4 */ /* 0x000fe2000f8e023f */
[----:B0-----:R-:W-:-:S03]  /*a9b0*/  VIADD R0, R0, 0x3f ;  /* 0x0000003f00007836 */ /* 0x001fc60000000000 */
[----:B------:R-:W-:Y:S02]  /*a9c0*/  UIADD3 UR13, UR21, UR13, URZ ;  /* 0x0000000d150d7290 */ /* 0x000fe4000fffe03f */
[----:B------:R-:W-:-:S04]  /*a9d0*/  SHF.R.S32.HI R3, RZ, 0x1f, R0 ;  /* 0x0000001fff037819 */ /* 0x000fc80000011400 */
[----:B------:R-:W-:Y:S01]  /*a9e0*/  LEA.HI R8, R3, R0, RZ, 0x6 ;  /* 0x0000000003087211 */ /* 0x000fe200078f30ff */
[----:B-1----:R-:W-:Y:S02]  /*a9f0*/  IMAD.SHL.U32 R11, R9, 0x80, RZ ;  /* 0x00000080090b7824 */ /* 0x002fe400078e00ff */
[----:B------:R-:W-:Y:S01]  /*aa00*/  IMAD.MOV.U32 R0, RZ, RZ, 0x1 ;  /* 0x00000001ff007424 */ /* 0x000fe200078e00ff */
[----:B------:R-:W-:Y:S01]  /*aa10*/  SHF.R.S32.HI R8, RZ, 0x6, R8 ;  /* 0x00000006ff087819 */ /* 0x000fe20000011408 */
[----:B------:R-:W-:Y:S01]  /*aa20*/  IMAD.MOV.U32 R3, RZ, RZ, RZ ;  /* 0x000000ffff037224 */ /* 0x000fe200078e00ff */
[----:B------:R-:W-:Y:S01]  /*aa30*/  LOP3.LUT R11, R11, 0x80, RZ, 0xc0, !PT ;  /* 0x000000800b0b7812 */ /* 0x000fe200078ec0ff */
[----:B------:R-:W-:Y:S02]  /*aa40*/  IMAD.SHL.U32 R9, R9, 0x2000, RZ ;  /* 0x0000200009097824 */ /* 0x000fe400078e00ff */
[----:B------:R-:W-:-:S07]  /*aa50*/  VIADD R12, R8, 0x1 ;  /* 0x00000001080c7836 */ /* 0x000fce0000000000 */
.L_x_305:
[----:B------:R-:W-:-:S03]  /*aa60*/  UMOV UR4, 0xffffffff ;  /* 0xffffffff00047882 */ /* 0x000fc60000000000 */
[----:B------:R-:W-:Y:S05]  /*aa70*/  BRA.DIV UR4, `(.L_x_295) ;  /* 0x0000000e04a87947 */ /* 0x000fea000b800000 */
[----:B------:R-:W-:-:S13]  /*aa80*/  ELECT P6, URZ, PT ;  /* 0x00000000003f782f */ /* 0x000fda00038c0000 */
.L_x_316:
[----:B------:R-:W0:Y:S01]  /*aa90*/  LDC R4, c[0x0][0x28c] ;  /* 0x0000a300ff047b82 */ /* 0x000e220000000800 */
[----:B------:R-:W-:Y:S01]  /*aaa0*/  BSSY B1, `(.L_x_296) ;  /* 0x0000038000017945 */ /* 0x000fe20003800000 */
[----:B0-----:R-:W-:-:S13]  /*aab0*/  ISETP.LT.OR P6, PT, R4, 0x1, !P6 ;  /* 0x000000010400780c */ /* 0x001fda00077c1670 */
[----:B------:R-:W-:Y:S05]  /*aac0*/  @P6 BRA `(.L_x_297) ;  /* 0x0000000000d46947 */ /* 0x000fea0003800000 */
[----:B------:R-:W-:Y:S02]  /*aad0*/  IMAD R20, R20, 0x100, R11 ;  /* 0x0000010014147824 */ /* 0x000fe400078e020b */
[----:B------:R-:W-:Y:S02]  /*aae0*/  IMAD.SHL.U32 R21, R21, 0x80, RZ ;  /* 0x0000008015157824 */ /* 0x000fe400078e00ff */
[----:B------:R-:W-:Y:S02]  /*aaf0*/  IMAD.MOV.U32 R24, RZ, RZ, RZ ;  /* 0x000000ffff187224 */ /* 0x000fe400078e00ff */
[----:B------:R-:W-:Y:S02]  /*ab00*/  IMAD.MOV.U32 R4, RZ, RZ, R12 ;  /* 0x000000ffff047224 */ /* 0x000fe400078e000c */
[----:B------:R-:W-:Y:S02]  /*ab10*/  IMAD.MOV.U32 R5, RZ, RZ, R0 ;  /* 0x000000ffff057224 */ /* 0x000fe400078e0000 */
[----:B------:R-:W-:-:S07]  /*ab20*/  IMAD.MOV.U32 R7, RZ, RZ, R3 ;  /* 0x000000ffff077224 */ /* 0x000fce00078e0003 */
.L_x_300:
[----:B------:R-:W0:Y:S01]  /*ab30*/  S2R R15, SR_CgaCtaId ;  /* 0x00000000000f7919 */ /* 0x000e220000008800 */
[----:B------:R-:W-:Y:S02]  /*ab40*/  MOV R14, 0x400 ;  /* 0x00000400000e7802 */ /* 0x000fe40000000f00 */
[----:B------:R-:W-:Y:S02]  /*ab50*/  LOP3.LUT P1, RZ, R18, 0x7f, RZ, 0xc0, !PT ;  /* 0x0000007f12ff7812 */ /* 0x000fe4000782c0ff */
[----:B0-----:R-:W-:Y:S02]  /*ab60*/  LEA R22, R15, R14, 0x18 ;  /* 0x0000000e0f167211 */ /* 0x001fe400078ec0ff */
[----:B------:R-:W-:-:S09]  /*ab70*/  SHF.L.U32 R14, R5, 0x1f, RZ ;  /* 0x0000001f050e7819 */ /* 0x000fd200000006ff */
[----:B------:R-:W0:Y:S01]  /*ab80*/  @!P1 LDC R15, c[0x0][0x500] ;  /* 0x00014000ff0f9b82 */ /* 0x000e220000000800 */
[----:B------:R-:W-:-:S04]  /*ab90*/  IMAD R23, R7, 0x8, R22 ;  /* 0x0000000807177824 */ /* 0x000fc800078e0216 */
[----:B------:R-:W1:Y:S02]  /*aba0*/  SYNCS.PHASECHK.TRANS64.TRYWAIT P0, [R23+URZ+0x20], R14 ;  /* 0x0000200e170075a7 */ /* 0x000e64000800017f */
[----:B-1----:R-:W-:Y:S05]  /*abb0*/  @!P0 BRA `(.L_x_298) ;  /* 0x0000000c00788947 */ /* 0x002fea0003800000 */
.L_x_317:
[----:B-1----:R-:W-:Y:S01]  /*abc0*/  PRMT R14, R13, 0x9910, RZ ;  /* 0x000099100d0e7816 */ /* 0x002fe200000000ff */
[----:B0-----:R0:W-:Y:S03]  /*abd0*/  @!P1 SYNCS.ARRIVE.TRANS64 RZ, [R23+URZ], R15 ;  /* 0x0000000f17ff99a7 */ /* 0x0011e6000800003f */
[----:B------:R-:W-:-:S13]  /*abe0*/  ISETP.NE.AND P0, PT, R14, 0x2, PT ;  /* 0x000000020e00780c */ /* 0x000fda0003f05270 */
[----:B0-----:R-:W-:Y:S05]  /*abf0*/  @P0 BRA `(.L_x_299) ;  /* 0x0000000000040947 */ /* 0x001fea0003800000 */
[----:B------:R-:W-:Y:S01]  /*ac00*/  BPT.TRAP 0x1 ;  /* 0x000000040000795c */ /* 0x000fe20000300000 */
.L_x_299:
[----:B------:R-:W-:Y:S01]  /*ac10*/  IMAD.SHL.U32 R14, R7, 0x4000, RZ ;  /* 0x00004000070e7824 */ /* 0x000fe200078e00ff */
[----:B------:R-:W-:Y:S01]  /*ac20*/  R2UR UR9, R23 ;  /* 0x00000000170972ca */ /* 0x000fe200000e0000 */
[----:B------:R-:W-:Y:S01]  /*ac30*/  VIADD R4, R4, 0xffffffff ;  /* 0xffffffff04047836 */ /* 0x000fe20000000000 */
[----:B------:R-:W-:Y:S01]  /*ac40*/  R2UR UR11, R21 ;  /* 0x00000000150b72ca */ /* 0x000fe200000e0000 */
[----:B------:R-:W-:Y:S01]  /*ac50*/  UIADD3 UR4, UP0, UR22, 0xf0, URZ ;  /* 0x000000f016047890 */ /* 0x000fe2000ff1e03f */
[----:B------:R-:W-:Y:S01]  /*ac60*/  LOP3.LUT R15, R14, 0x2000, R9, 0xf8, !PT ;  /* 0x000020000e0f7812 */ /* 0x000fe200078ef809 */
[----:B------:R-:W-:Y:S01]  /*ac70*/  UIADD3 UR24, UP1, UR22, 0x1f0, URZ ;  /* 0x000001f016187890 */ /* 0x000fe2000ff3e03f */
[----:B------:R-:W-:Y:S01]  /*ac80*/  IADD3 R14, R22, 0x100, R14 ;  /* 0x00000100160e7810 */ /* 0x000fe20007ffe00e */
[----:B------:R-:W-:Y:S01]  /*ac90*/  UIADD3.X UR5, URZ, UR23, URZ, UP0, !UPT ;  /* 0x000000173f057290 */ /* 0x000fe200087fe43f */
[----:B------:R-:W-:Y:S01]  /*aca0*/  R2UR UR10, R24 ;  /* 0x00000000180a72ca */ /* 0x000fe200000e0000 */
[----:B------:R-:W-:Y:S01]  /*acb0*/  IMAD R15, R15, 0x2, R22 ;  /* 0x000000020f0f7824 */ /* 0x000fe200078e0216 */
[----:B------:R-:W-:Y:S01]  /*acc0*/  R2UR UR14, R14 ;  /* 0x000000000e0e72ca */ /* 0x000fe200000e0000 */
[----:B------:R-:W-:Y:S01]  /*acd0*/  VIADD R7, R7, 0x1 ;  /* 0x0000000107077836 */ /* 0x000fe20000000000 */
[----:B------:R-:W-:Y:S01]  /*ace0*/  R2UR UR12, R6 ;  /* 0x00000000060c72ca */ /* 0x000fe200000e0000 */
[----:B------:R-:W-:Y:S01]  /*acf0*/  UIADD3.X UR25, URZ, UR23, URZ, UP1, !UPT ;  /* 0x000000173f197290 */ /* 0x000fe20008ffe43f */
[----:B------:R-:W-:Y:S01]  /*ad00*/  R2UR UR8, R15 ;  /* 0x000000000f0872ca */ /* 0x000fe200000e0000 */
[----:B------:R-:W-:Y:S01]  /*ad10*/  UMOV UR6, 0x0 ;  /* 0x0000000000067882 */ /* 0x000fe20000000000 */
[----:B------:R-:W-:Y:S01]  /*ad20*/  R2UR UR19, R20 ;  /* 0x00000000141372ca */ /* 0x000fe200000e0000 */
[----:B------:R-:W-:Y:S01]  /*ad30*/  UMOV UR7, 0x10000000 ;  /* 0x1000000000077882 */ /* 0x000fe20000000000 */
[----:B------:R-:W-:Y:S01]  /*ad40*/  ISETP.GT.AND P1, PT, R4, 0x1, PT ;  /* 0x000000010400780c */ /* 0x000fe20003f24270 */
[----:B------:R-:W-:Y:S01]  /*ad50*/  UMOV UR26, 0x30000 ;  /* 0x00030000001a7882 */ /* 0x000fe20000000000 */
[----:B------:R-:W-:Y:S01]  /*ad60*/  ISETP.NE.AND P0, PT, R7, 0x4, PT ;  /* 0x000000040700780c */ /* 0x000fe20003f05270 */
[----:B------:R-:W-:-:S03]  /*ad70*/  VIADD R24, R24, 0x40 ;  /* 0x0000004018187836 */ /* 0x000fc60000000000 */
[----:B------:R-:W-:Y:S02]  /*ad80*/  SEL R14, RZ, 0x1, P0 ;  /* 0x00000001ff0e7807 */ /* 0x000fe40000000000 */
[----:B------:R-:W-:Y:S01]  /*ad90*/  SEL R7, R7, RZ, P0 ;  /* 0x000000ff07077207 */ /* 0x000fe20000000000 */
[----:B------:R-:W-:Y:S01]  /*ada0*/  UIADD3 UR15, UR8, 0x10100, URZ ;  /* 0x00010100080f7890 */ /* 0x000fe2000fffe03f */
[----:B------:R-:W-:Y:S02]  /*adb0*/  LOP3.LUT R5, R5, R14, RZ, 0x3c, !PT ;  /* 0x0000000e05057212 */ /* 0x000fe400078e3cff */
[----:B------:R-:W-:Y:S02]  /*adc0*/  UMOV UR8, UR14 ;  /* 0x0000000e00087c82 */ /* 0x000fe40008000000 */
[----:B------:R0:W-:Y:S02]  /*add0*/  UTMALDG.3D [UR8], [UR4], desc[UR6] ;  /* 0x00000608040075b4 */ /* 0x0001e40008011000 */
[----:B0-----:R-:W-:Y:S01]  /*ade0*/  UMOV UR8, UR15 ;  /* 0x0000000f00087c82 */ /* 0x001fe20008000000 */
[----:B------:R-:W-:-:S02]  /*adf0*/  UMOV UR11, UR19 ;  /* 0x00000013000b7c82 */ /* 0x000fc40008000000 */
[----:B------:R0:W-:Y:S02]  /*ae00*/  UTMALDG.3D.MULTICAST [UR8], [UR24], UR26, desc[UR6] ;  /* 0x00000608180073b4 */ /* 0x0001e4000801181a */
[----:B0-----:R-:W-:Y:S05]  /*ae10*/  @P1 BRA `(.L_x_300) ;  /* 0xfffffffc00441947 */ /* 0x001fea000383ffff */
.L_x_297:
[----:B------:R-:W-:Y:S05]  /*ae20*/  BSYNC B1 ;  /* 0x0000000000017941 */ /* 0x000fea0003800000 */
.L_x_296:
[----:B------:R-:W-:Y:S01]  /*ae30*/  LOP3.LUT P1, RZ, R10, 0xff, RZ, 0xc0, !PT ;  /* 0x000000ff0aff7812 */ /* 0x000fe2000782c0ff */
[----:B------:R-:W-:Y:S01]  /*ae40*/  IMAD.IADD R3, R8, 0x1, R3 ;  /* 0x0000000108037824 */ /* 0x000fe200078e0203 */
[----:B------:R-:W-:Y:S01]  /*ae50*/  IADD3 R16, P2, R16, UR20, RZ ;  /* 0x0000001410107c10 */ /* 0x000fe2000ff5e0ff */
[----:B------:R-:W-:Y:S01]  /*ae60*/  ULDC.64 UR4, c[0x0][0x650] ;  /* 0x0001940000047ab9 */ /* 0x000fe20000000a00 */
[----:B------:R-:W-:Y:S01]  /*ae70*/  BSSY B1, `(.L_x_301) ;  /* 0x000006d000017945 */ /* 0x000fe20003800000 */
[----:B------:R-:W-:Y:S01]  /*ae80*/  IMAD.MOV.U32 R21, RZ, RZ, -0x1 ;  /* 0xffffffffff157424 */ /* 0x000fe200078e00ff */
[----:B------:R-:W-:Y:S01]  /*ae90*/  ISETP.GT.U32.AND P0, PT, R3, 0x3, PT ;  /* 0x000000030300780c */ /* 0x000fe20003f04070 */
[----:B------:R-:W-:Y:S01]  /*aea0*/  IMAD.MOV.U32 R20, RZ, RZ, -0x1 ;  /* 0xffffffffff147424 */ /* 0x000fe200078e00ff */
[----:B------:R-:W-:Y:S02]  /*aeb0*/  SHF.R.U32.HI R4, RZ, 0x2, R3 ;  /* 0x00000002ff047819 */ /* 0x000fe40000011603 */
[----:B------:R-:W-:-:S02]  /*aec0*/  ISETP.LT.U32.AND P0, PT, R8, 0x4, P0 ;  /* 0x000000040800780c */ /* 0x000fc40000701070 */
[----:B------:R-:W-:Y:S01]  /*aed0*/  IADD3.X R17, R17, UR13, RZ, P2, !PT ;  /* 0x0000000d11117c10 */ /* 0x000fe200097fe4ff */
[----:B------:R-:W0:Y:S01]  /*aee0*/  @P1 S2R R6, SR_CgaCtaId ;  /* 0x0000000000061919 */ /* 0x000e220000008800 */
[----:B------:R-:W-:Y:S02]  /*aef0*/  @P1 MOV R5, 0x400 ;  /* 0x0000040000051802 */ /* 0x000fe40000000f00 */
[----:B------:R-:W-:Y:S02]  /*af00*/  ISETP.GE.U32.AND P2, PT, R16, UR4, PT ;  /* 0x0000000410007c0c */ /* 0x000fe4000bf46070 */
[----:B------:R-:W-:Y:S02]  /*af10*/  LOP3.LUT R4, R4, 0x1, RZ, 0xc0, !PT ;  /* 0x0000000104047812 */ /* 0x000fe400078ec0ff */
[----:B------:R-:W-:Y:S02]  /*af20*/  LOP3.LUT R3, R3, 0x3, RZ, 0xc0, !PT ;  /* 0x0000000303037812 */ /* 0x000fe400078ec0ff */
[----:B------:R-:W-:-:S02]  /*af30*/  PRMT R10, RZ, 0x7610, R10 ;  /* 0x00007610ff0a7816 */ /* 0x000fc4000000000a */
[----:B0-----:R-:W-:Y:S01]  /*af40*/  @P1 LEA R5, R6, R5, 0x18 ;  /* 0x0000000506051211 */ /* 0x001fe200078ec0ff */
[----:B------:R-:W-:-:S03]  /*af50*/  IMAD.MOV.U32 R6, RZ, RZ, -0x1 ;  /* 0xffffffffff067424 */ /* 0x000fc600078e00ff */
[----:B------:R0:W-:Y:S01]  /*af60*/  @P1 SYNCS.ARRIVE.TRANS64.A1T0 RZ, [R5+URZ+0x58], RZ ;  /* 0x000058ff05ff19a7 */ /* 0x0001e2000810003f */
[----:B------:R-:W-:-:S04]  /*af70*/  ISETP.NE.U32.AND P1, PT, R4, 0x1, PT ;  /* 0x000000010400780c */ /* 0x000fc80003f25070 */
[----:B------:R-:W-:Y:S02]  /*af80*/  ISETP.GT.U32.AND P1, PT, R8, 0x3, !P1 ;  /* 0x000000030800780c */ /* 0x000fe40004f24070 */
[----:B0-----:R-:W-:Y:S02]  /*af90*/  SEL R5, RZ, 0x1, !P0 ;  /* 0x00000001ff057807 */ /* 0x001fe40004000000 */
[----:B------:R-:W-:Y:S02]  /*afa0*/  ISETP.GE.U32.AND.EX P0, PT, R17, UR5, PT, P2 ;  /* 0x0000000511007c0c */ /* 0x000fe4000bf06120 */
[----:B------:R-:W-:-:S04]  /*afb0*/  SEL R4, RZ, 0x1, !P1 ;  /* 0x00000001ff047807 */ /* 0x000fc80004800000 */
[----:B------:R-:W-:Y:S02]  /*afc0*/  LOP3.LUT R0, R4, R0, R5, 0x96, !PT ;  /* 0x0000000004007212 */ /* 0x000fe400078e9605 */
[----:B------:R-:W-:-:S05]  /*afd0*/  PRMT R4, RZ, 0x7610, R4 ;  /* 0x00007610ff047816 */ /* 0x000fca0000000004 */
[----:B------:R-:W-:Y:S05]  /*afe0*/  @P0 BRA `(.L_x_302) ;  /* 0x0000000400540947 */ /* 0x000fea0003800000 */
[----:B------:R-:W0:Y:S01]  /*aff0*/  S2R R15, SR_CTAID.X ;  /* 0x00000000000f7919 */ /* 0x000e220000002500 */
[----:B------:R-:W-:Y:S01]  /*b000*/  ULDC.64 UR4, c[0x0][0x628] ;  /* 0x00018a0000047ab9 */ /* 0x000fe20000000a00 */
[----:B------:R-:W-:Y:S01]  /*b010*/  ULDC UR7, c[0x0][0x630] ;  /* 0x00018c0000077ab9 */ /* 0x000fe20000000800 */
[----:B------:R-:W-:Y:S01]  /*b020*/  ISETP.NE.U32.AND P0, PT, RZ, UR4, PT ;  /* 0x00000004ff007c0c */ /* 0x000fe2000bf05070 */
[----:B------:R-:W1:Y:S01]  /*b030*/  S2R R20, SR_CTAID.Y ;  /* 0x0000000000147919 */ /* 0x000e620000002600 */
[----:B------:R-:W-:Y:S01]  /*b040*/  ULDC UR8, c[0x0][0x150] ;  /* 0x0000540000087ab9 */ /* 0x000fe20000000800 */
[----:B------:R-:W-:Y:S01]  /*b050*/  IMAD.MOV.U32 R4, RZ, RZ, R16 ;  /* 0x000000ffff047224 */ /* 0x000fe200078e0010 */
[----:B------:R-:W-:Y:S01]  /*b060*/  ISETP.NE.AND.EX P0, PT, RZ, UR5, PT, P0 ;  /* 0x00000005ff007c0c */ /* 0x000fe2000bf05300 */
[----:B------:R-:W-:Y:S01]  /*b070*/  IMAD.MOV.U32 R5, RZ, RZ, R17 ;  /* 0x000000ffff057224 */ /* 0x000fe200078e0011 */
[----:B0-----:R-:W-:-:S11]  /*b080*/  I2FP.F32.U32 R22, R15 ;  /* 0x0000000f00167245 */ /* 0x001fd60000201000 */
[----:B------:R-:W-:Y:S05]  /*b090*/  @!P0 BRA `(.L_x_303) ;  /* 0x0000000000288947 */ /* 0x000fea0003800000 */
[----:B------:R-:W-:Y:S02]  /*b0a0*/  ULDC UR6, c[0x0][0x634] ;  /* 0x00018d0000067ab9 */ /* 0x000fe40000000800 */
[----:B------:R-:W-:-:S05]  /*b0b0*/  IADD3 R5, P0, R16, UR6, RZ ;  /* 0x0000000610057c10 */ /* 0x000fca000ff1e0ff */
[----:B------:R-:W-:-:S04]  /*b0c0*/  IMAD.X R21, RZ, RZ, R17, P0 ;  /* 0x000000ffff157224 */ /* 0x000fc800000e0611 */
[----:B------:R-:W-:-:S04]  /*b0d0*/  IMAD.WIDE.U32 R6, R21, UR4, RZ ;  /* 0x0000000415067c25 */ /* 0x000fc8000f8e00ff */
[----:B------:R-:W-:-:S04]  /*b0e0*/  IMAD.WIDE.U32 R6, P0, R5, UR5, R6 ;  /* 0x0000000505067c25 */ /* 0x000fc8000f800006 */
[----:B------:R-:W-:-:S04]  /*b0f0*/  IMAD.WIDE.U32 R4, R5, UR4, RZ ;  /* 0x0000000405047c25 */ /* 0x000fc8000f8e00ff */
[----:B------:R-:W-:Y:S01]  /*b100*/  IMAD.MOV.U32 R4, RZ, RZ, R7 ;  /* 0x000000ffff047224 */ /* 0x000fe200078e0007 */
[----:B------:R-:W-:Y:S01]  /*b110*/  IADD3 RZ, P1, R5, R6, RZ ;  /* 0x0000000605ff7210 */ /* 0x000fe20007f3e0ff */
[----:B------:R-:W-:-:S04]  /*b120*/  IMAD.X R5, RZ, RZ, RZ, P0 ;  /* 0x000000ffff057224 */ /* 0x000fc800000e06ff */
[----:B------:R-:W-:-:S08]  /*b130*/  IMAD.WIDE.U32.X R4, R21, UR5, R4, P1 ;  /* 0x0000000515047c25 */ /* 0x000fd000088e0404 */
.L_x_303:
[--C-:B------:R-:W-:Y:S01]  /*b140*/  SHF.R.U64 R14, R4, UR7, R5.reuse ;  /* 0x00000007040e7c19 */ /* 0x100fe20008001205 */
[----:B------:R-:W-:Y:S01]  /*b150*/  FMUL R22, R22, UR8 ;  /* 0x0000000816167c20 */ /* 0x000fe20008400000 */
[----:B------:R-:W-:Y:S01]  /*b160*/  SHF.R.U32.HI R4, RZ, UR7, R5 ;  /* 0x00000007ff047c19 */ /* 0x000fe20008011605 */
[----:B------:R-:W0:Y:S01]  /*b170*/  LDC R6, c[0x0][0x144] ;  /* 0x00005100ff067b82 */ /* 0x000e220000000800 */
[----:B------:R-:W-:Y:S01]  /*b180*/  IADD3 R5, P0, RZ, -R14, RZ ;  /* 0x8000000eff057210 */ /* 0x000fe20007f1e0ff */
[----:B------:R-:W-:Y:S01]  /*b190*/  ULDC UR6, c[0x0][0x154] ;  /* 0x0000550000067ab9 */ /* 0x000fe20000000800 */
[----:B-1----:R-:W-:Y:S01]  /*b1a0*/  I2FP.F32.U32 R7, R20 ;  /* 0x0000001400077245 */ /* 0x002fe20000201000 */
[----:B------:R-:W1:Y:S01]  /*b1b0*/  F2I.U32.TRUNC.NTZ R22, R22 ;  /* 0x0000001600167305 */ /* 0x000e62000020f000 */
[----:B------:R-:W-:Y:S01]  /*b1c0*/  ULDC.64 UR4, c[0x0][0x620] ;  /* 0x0001880000047ab9 */ /* 0x000fe20000000a00 */
[----:B------:R-:W-:Y:S01]  /*b1d0*/  IMAD.X R4, RZ, RZ, ~R4, P0 ;  /* 0x000000ffff047224 */ /* 0x000fe200000e0e04 */
[----:B------:R-:W-:Y:S01]  /*b1e0*/  ISETP.NE.AND P2, PT, R2, 0x1, PT ;  /* 0x000000010200780c */ /* 0x000fe20003f45270 */
[----:B------:R-:W-:Y:S01]  /*b1f0*/  FMUL R23, R7, UR6 ;  /* 0x0000000607177c20 */ /* 0x000fe20008400000 */
[----:B------:R-:W2:Y:S01]  /*b200*/  LDC R25, c[0x0][0x148] ;  /* 0x00005200ff197b82 */ /* 0x000ea20000000800 */
[----:B------:R-:W-:Y:S01]  /*b210*/  IMAD R4, R4, UR4, RZ ;  /* 0x0000000404047c24 */ /* 0x000fe2000f8e02ff */
[----:B------:R-:W-:-:S02]  /*b220*/  ULDC.64 UR6, c[0x0][0x640] ;  /* 0x0001900000067ab9 */ /* 0x000fc40000000a00 */
[----:B------:R-:W-:Y:S01]  /*b230*/  ISETP.NE.U32.AND P0, PT, RZ, UR6, PT ;  /* 0x00000006ff007c0c */ /* 0x000fe2000bf05070 */
[----:B------:R-:W3:Y:S01]  /*b240*/  F2I.U32.TRUNC.NTZ R23, R23 ;  /* 0x0000001700177305 */ /* 0x000ee2000020f000 */
[C---:B------:R-:W-:Y:S02]  /*b250*/  IMAD R7, R5.reuse, UR5, R4 ;  /* 0x0000000505077c24 */ /* 0x040fe4000f8e0204 */
[----:B------:R-:W-:Y:S01]  /*b260*/  IMAD.WIDE.U32 R4, R5, UR4, R16 ;  /* 0x0000000405047c25 */ /* 0x000fe2000f8e0010 */
[----:B------:R-:W-:Y:S01]  /*b270*/  ULDC UR4, c[0x0][0x618] ;  /* 0x0001860000047ab9 */ /* 0x000fe20000000800 */
[----:B------:R-:W-:Y:S02]  /*b280*/  ISETP.NE.AND.EX P0, PT, RZ, UR7, PT, P0 ;  /* 0x00000007ff007c0c */ /* 0x000fe4000bf05300 */
[----:B------:R-:W-:Y:S02]  /*b290*/  IMAD.IADD R5, R5, 0x1, R7 ;  /* 0x0000000105057824 */ /* 0x000fe400078e0207 */
[----:B-1----:R-:W-:-:S03]  /*b2a0*/  IMAD.MOV R22, RZ, RZ, -R22 ;  /* 0x000000ffff167224 */ /* 0x002fc600078e0a16 */
[----:B------:R-:W-:Y:S01]  /*b2b0*/  SHF.R.U64 R21, R4, UR4, R5 ;  /* 0x0000000404157c19 */ /* 0x000fe20008001205 */
[----:B0-----:R-:W-:Y:S01]  /*b2c0*/  IMAD R15, R6, R22, R15 ;  /* 0x00000016060f7224 */ /* 0x001fe200078e020f */
[----:B------:R-:W-:Y:S01]  /*b2d0*/  SHF.R.U32.HI R4, RZ, UR4, R5 ;  /* 0x00000004ff047c19 */ /* 0x000fe20008011605 */
[----:B------:R-:W-:Y:S01]  /*b2e0*/  ULDC UR4, c[0x0][0x608] ;  /* 0x0001820000047ab9 */ /* 0x000fe20000000800 */
[----:B---3--:R-:W-:Y:S02]  /*b2f0*/  IMAD.MOV R6, RZ, RZ, -R23 ;  /* 0x000000ffff067224 */ /* 0x008fe400078e0a17 */
[--C-:B------:R-:W-:Y:S02]  /*b300*/  SHF.R.U64 R22, R21, UR4, R4.reuse ;  /* 0x0000000415167c19 */ /* 0x100fe40008001204 */
[----:B------:R-:W-:Y:S01]  /*b310*/  SHF.R.U32.HI R5, RZ, UR4, R4 ;  /* 0x00000004ff057c19 */ /* 0x000fe20008011604 */
[----:B------:R-:W-:Y:S01]  /*b320*/  ULDC UR4, c[0x0][0x658] ;  /* 0x0001960000047ab9 */ /* 0x000fe20000000800 */
[----:B--2---:R-:W-:-:S02]  /*b330*/  @P2 IMAD R15, R25, R6, R20 ;  /* 0x00000006190f2224 */ /* 0x004fc400078e0214 */
[--C-:B------:R-:W-:Y:S02]  /*b340*/  SHF.R.U64 R20, R22, UR4, R5.reuse ;  /* 0x0000000416147c19 */ /* 0x100fe40008001205 */
[----:B------:R-:W-:-:S03]  /*b350*/  SHF.R.U32.HI R23, RZ, UR4, R5 ;  /* 0x00000004ff177c19 */ /* 0x000fc60008011605 */
[----:B------:R-:W-:Y:S02]  /*b360*/  IMAD.MOV.U32 R6, RZ, RZ, R20 ;  /* 0x000000ffff067224 */ /* 0x000fe400078e0014 */
[----:B------:R-:W-:Y:S01]  /*b370*/  IMAD.MOV.U32 R5, RZ, RZ, R23 ;  /* 0x000000ffff057224 */ /* 0x000fe200078e0017 */
[----:B------:R-:W-:Y:S06]  /*b380*/  @!P0 BRA `(.L_x_304) ;  /* 0x00000000002c8947 */ /* 0x000fec0003800000 */
        /* <DEDUP_REMOVED lines=9> */
[----:B------:R-:W-:-:S04]  /*b420*/  IMAD.WIDE.U32.X R4, R23, UR7, R4, P1 ;  /* 0x0000000717047c25 */ /* 0x000fc800088e0404 */
[----:B------:R-:W-:-:S07]  /*b430*/  IMAD.MOV.U32 R6, RZ, RZ, R4 ;  /* 0x000000ffff067224 */ /* 0x000fce00078e0004 */
.L_x_304:
[----:B------:R-:W-:Y:S01]  /*b440*/  ULDC UR4, c[0x0][0x648] ;  /* 0x0001920000047ab9 */ /* 0x000fe20000000800 */
[----:B------:R-:W-:Y:S01]  /*b450*/  LOP3.LUT R4, R22, UR17, RZ, 0xc0, !PT ;  /* 0x0000001116047c12 */ /* 0x000fe2000f8ec0ff */
[----:B------:R-:W-:Y:S01]  /*b460*/  ULDC UR5, c[0x0][0x610] ;  /* 0x0001840000057ab9 */ /* 0x000fe20000000800 */
[----:B------:R-:W-:Y:S01]  /*b470*/  SHF.R.U64 R5, R6, UR4, R5 ;  /* 0x0000000406057c19 */ /* 0x000fe20008001205 */
[----:B------:R-:W-:Y:S01]  /*b480*/  ULDC UR4, c[0x0][0x638] ;  /* 0x00018e0000047ab9 */ /* 0x000fe20000000800 */
[----:B------:R-:W-:-:S03]  /*b490*/  LOP3.LUT R21, R21, UR16, RZ, 0xc0, !PT ;  /* 0x0000001015157c12 */ /* 0x000fc6000f8ec0ff */
[----:B------:R-:W-:Y:S02]  /*b4a0*/  IMAD.MOV R7, RZ, RZ, -R5 ;  /* 0x000000ffff077224 */ /* 0x000fe400078e0a05 */
[----:B------:R-:W-:Y:S02]  /*b4b0*/  IMAD R4, R5, UR18, R4 ;  /* 0x0000001205047c24 */ /* 0x000fe4000f8e0204 */
[----:B------:R-:W-:Y:S01]  /*b4c0*/  IMAD R20, R7, UR4, R20 ;  /* 0x0000000407147c24 */ /* 0x000fe2000f8e0214 */
[----:B------:R-:W-:Y:S01]  /*b4d0*/  ULDC UR4, c[0x0][0x600] ;  /* 0x0001800000047ab9 */ /* 0x000fe20000000800 */
[----:B------:R-:W-:Y:S02]  /*b4e0*/  IMAD R15, R4, UR5, R15 ;  /* 0x00000005040f7c24 */ /* 0x000fe4000f8e020f */
[----:B------:R-:W-:Y:S02]  /*b4f0*/  IMAD R6, R20, UR4, R21 ;  /* 0x0000000414067c24 */ /* 0x000fe4000f8e0215 */
[----:B------:R-:W-:-:S03]  /*b500*/  IMAD.MOV.U32 R4, RZ, RZ, 0x1 ;  /* 0x00000001ff047424 */ /* 0x000fc600078e00ff */
[----:B------:R-:W-:Y:S02]  /*b510*/  SEL R20, R6, R15, !P2 ;  /* 0x0000000f06147207 */ /* 0x000fe40005000000 */
[----:B------:R-:W-:Y:S01]  /*b520*/  SEL R21, R15, R6, !P2 ;  /* 0x000000060f157207 */ /* 0x000fe20005000000 */
[----:B------:R-:W-:-:S07]  /*b530*/  IMAD.MOV.U32 R6, RZ, RZ, R14 ;  /* 0x000000ffff067224 */ /* 0x000fce00078e000e */
.L_x_302:
[----:B------:R-:W-:Y:S05]  /*b540*/  BSYNC B1 ;  /* 0x0000000000017941 */ /* 0x000fea0003800000 */
.L_x_301:
[----:B------:R-:W-:-:S13]  /*b550*/  LOP3.LUT P0, RZ, R4, 0xff, RZ, 0xc0, !PT ;  /* 0x000000ff04ff7812 */ /* 0x000fda000780c0ff */
[----:B------:R-:W-:Y:S05]  /*b560*/  @P0 BRA `(.L_x_305) ;  /* 0xfffffff4003c0947 */ /* 0x000fea000383ffff */
[----:B------:R-:W-:Y:S05]  /*b570*/  BSYNC B0 ;  /* 0x0000000000007941 */ /* 0x000fea0003800000 */
.L_x_294:
[----:B------:R-:W-:-:S03]  /*b580*/  UMOV UR4, 0xffffffff ;  /* 0xffffffff00047882 */ /* 0x000fc60000000000 */
[----:B------:R-:W-:Y:S05]  /*b590*/  BRA.DIV UR4, `(.L_x_306) ;  /* 0x0000000604147947 */ /* 0x000fea000b800000 */
[----:B------:R-:W-:-:S13]  /*b5a0*/  ELECT P6, URZ, PT ;  /* 0x00000000003f782f */ /* 0x000fda00038c0000 */
.L_x_320:
[----:B------:R-:W-:Y:S04]  /*b5b0*/  BSSY B0, `(.L_x_307) ;  /* 0x000002b000007945 */ /* 0x000fe80003800000 */
[----:B------:R-:W-:Y:S05]  /*b5c0*/  @!P6 BRA `(.L_x_308) ;  /* 0x0000000000a4e947 */ /* 0x000fea0003800000 */
[----:B------:R-:W-:-:S04]  /*b5d0*/  LOP3.LUT R19, R19, 0x2, RZ, 0xfc, !PT ;  /* 0x0000000213137812 */ /* 0x000fc800078efcff */
[----:B------:R-:W-:-:S13]  /*b5e0*/  ISETP.NE.AND P0, PT, R19, 0x3, PT ;  /* 0x000000031300780c */ /* 0x000fda0003f05270 */
[----:B------:R-:W-:Y:S05]  /*b5f0*/  @!P0 BRA `(.L_x_309) ;  /* 0x0000000000048947 */ /* 0x000fea0003800000 */
[----:B------:R-:W-:Y:S01]  /*b600*/  BPT.TRAP 0x1 ;  /* 0x000000040000795c */ /* 0x000fe20000300000 */
.L_x_309:
[----:B------:R-:W0:Y:S01]  /*b610*/  S2R R5, SR_CgaCtaId ;  /* 0x0000000000057919 */ /* 0x000e220000008800 */
[----:B------:R-:W-:Y:S02]  /*b620*/  MOV R2, 0x400 ;  /* 0x0000040000027802 */ /* 0x000fe40000000f00 */
[----:B------:R-:W-:Y:S02]  /*b630*/  SHF.L.U32 R4, R0, 0x1f, RZ ;  /* 0x0000001f00047819 */ /* 0x000fe400000006ff */
[----:B0-----:R-:W-:-:S05]  /*b640*/  LEA R2, R5, R2, 0x18 ;  /* 0x0000000205027211 */ /* 0x001fca00078ec0ff */
[----:B------:R-:W-:-:S04]  /*b650*/  VIADD R2, R2, 0x20 ;  /* 0x0000002002027836 */ /* 0x000fc80000000000 */
[C---:B------:R-:W-:Y:S02]  /*b660*/  IMAD R7, R3.reuse, 0x8, R2 ;  /* 0x0000000803077824 */ /* 0x040fe400078e0202 */
[----:B------:R-:W-:Y:S02]  /*b670*/  VIADD R3, R3, 0x1 ;  /* 0x0000000103037836 */ /* 0x000fe40000000000 */
[----:B------:R-:W0:Y:S03]  /*b680*/  SYNCS.PHASECHK.TRANS64.TRYWAIT P0, [R7+URZ], R4 ;  /* 0x00000004070075a7 */ /* 0x000e26000800017f */
[----:B------:R-:W-:-:S04]  /*b690*/  ISETP.NE.AND P1, PT, R3, 0x4, PT ;  /* 0x000000040300780c */ /* 0x000fc80003f25270 */
[----:B------:R-:W-:Y:S02]  /*b6a0*/  SEL R5, RZ, 0x1, P1 ;  /* 0x00000001ff057807 */ /* 0x000fe40000800000 */
[----:B------:R-:W-:Y:S02]  /*b6b0*/  SEL R3, R3, RZ, P1 ;  /* 0x000000ff03037207 */ /* 0x000fe40000800000 */
[----:B------:R-:W-:-:S03]  /*b6c0*/  LOP3.LUT R6, R0, R5, RZ, 0x3c, !PT ;  /* 0x0000000500067212 */ /* 0x000fc600078e3cff */
[----:B------:R-:W-:Y:S01]  /*b6d0*/  IMAD R8, R3, 0x8, R2 ;  /* 0x0000000803087824 */ /* 0x000fe200078e0202 */
[----:B------:R-:W-:Y:S01]  /*b6e0*/  SHF.L.U32 R5, R6, 0x1f, RZ ;  /* 0x0000001f06057819 */ /* 0x000fe200000006ff */
[----:B0-----:R-:W-:Y:S06]  /*b6f0*/  @!P0 BRA `(.L_x_310) ;  /* 0x0000000000dc8947 */ /* 0x001fec0003800000 */
.L_x_321:
[----:B------:R-:W1:Y:S01]  /*b700*/  SYNCS.PHASECHK.TRANS64.TRYWAIT P0, [R8+URZ], R5 ;  /* 0x00000005080075a7 */ /* 0x000e62000800017f */
[----:B------:R-:W-:-:S05]  /*b710*/  VIADD R0, R3, 0x1 ;  /* 0x0000000103007836 */ /* 0x000fca0000000000 */
[----:B------:R-:W-:-:S04]  /*b720*/  ISETP.NE.AND P1, PT, R0, 0x4, PT ;  /* 0x000000040000780c */ /* 0x000fc80003f25270 */
[----:B------:R-:W-:Y:S02]  /*b730*/  SEL R3, RZ, 0x1, P1 ;  /* 0x00000001ff037807 */ /* 0x000fe40000800000 */
[----:B0-----:R-:W-:Y:S02]  /*b740*/  SEL R7, R0, RZ, P1 ;  /* 0x000000ff00077207 */ /* 0x001fe40000800000 */
[----:B------:R-:W-:-:S03]  /*b750*/  LOP3.LUT R9, R6, R3, RZ, 0x3c, !PT ;  /* 0x0000000306097212 */ /* 0x000fc600078e3cff */
[----:B------:R-:W-:Y:S01]  /*b760*/  IMAD R11, R7, 0x8, R2 ;  /* 0x00000008070b7824 */ /* 0x000fe200078e0202 */
[----:B------:R-:W-:Y:S01]  /*b770*/  SHF.L.U32 R6, R9, 0x1f, RZ ;  /* 0x0000001f09067819 */ /* 0x000fe200000006ff */
[----:B-1----:R-:W-:Y:S06]  /*b780*/  @!P0 BRA `(.L_x_311) ;  /* 0x0000000000cc8947 */ /* 0x002fec0003800000 */
.L_x_322:
[----:B------:R-:W1:Y:S01]  /*b790*/  SYNCS.PHASECHK.TRANS64.TRYWAIT P0, [R11+URZ], R6 ;  /* 0x000000060b0075a7 */ /* 0x000e62000800017f */
[----:B------:R-:W-:-:S05]  /*b7a0*/  VIADD R0, R7, 0x1 ;  /* 0x0000000107007836 */ /* 0x000fca0000000000 */
[----:B------:R-:W-:-:S04]  /*b7b0*/  ISETP.NE.AND P1, PT, R0, 0x4, PT ;  /* 0x000000040000780c */ /* 0x000fc80003f25270 */
[----:B------:R-:W-:Y:S02]  /*b7c0*/  SEL R4, RZ, 0x1, P1 ;  /* 0x00000001ff047807 */ /* 0x000fe40000800000 */
[----:B------:R-:W-:Y:S02]  /*b7d0*/  SEL R3, R0, RZ, P1 ;  /* 0x000000ff00037207 */ /* 0x000fe40000800000 */
[----:B------:R-:W-:Y:S01]  /*b7e0*/  LOP3.LUT R0, R9, R4, RZ, 0x3c, !PT ;  /* 0x0000000409007212 */ /* 0x000fe200078e3cff */
[----:B-1----:R-:W-:Y:S06]  /*b7f0*/  @!P0 BRA `(.L_x_312) ;  /* 0x0000000000c48947 */ /* 0x002fec0003800000 */
.L_x_323:
[----:B------:R-:W-:Y:S01]  /*b800*/  IMAD R3, R3, 0x8, R2 ;  /* 0x0000000803037824 */ /* 0x000fe200078e0202 */
[----:B------:R-:W-:-:S07]  /*b810*/  SHF.L.U32 R0, R0, 0x1f, RZ ;  /* 0x0000001f00007819 */ /* 0x000fce00000006ff */
.L_x_313:
[----:B--2---:R2:W3:Y:S02]  /*b820*/  SYNCS.PHASECHK.TRANS64.TRYWAIT P0, [R3+URZ], R0 ;  /* 0x00000000030075a7 */ /* 0x0044e4000800017f */
[----:B---3--:R-:W-:Y:S05]  /*b830*/  @!P0 NANOSLEEP.SYNCS 0x989680 ;  /* 0x009896800000895d */ /* 0x008fea0003900000 */
[----:B------:R-:W3:Y:S02]  /*b840*/  @!P0 SYNCS.PHASECHK.TRANS64 P0, [R3+URZ], R0 ;  /* 0x00000000030085a7 */ /* 0x000ee4000800007f */
[----:B---3--:R-:W-:Y:S05]  /*b850*/  @!P0 BRA `(.L_x_313) ;  /* 0xfffffffc00f08947 */ /* 0x008fea000383ffff */
.L_x_308:
[----:B------:R-:W-:Y:S05]  /*b860*/  BSYNC B0 ;  /* 0x0000000000007941 */ /* 0x000fea0003800000 */
.L_x_307:
[----:B------:R-:W-:Y:S05]  /*b870*/  EXIT ;  /* 0x000000000000794d */ /* 0x000fea0003800000 */
.L_x_21:
[----:B---3--:R3:W4:Y:S02]  /*b880*/  SYNCS.PHASECHK.TRANS64.TRYWAIT P1, [R3+URZ], R0 ;  /* 0x00000000030075a7 */ /* 0x008724000802017f */
[----:B----4-:R-:W-:Y:S05]  /*b890*/  @!P1 NANOSLEEP.SYNCS 0x989680 ;  /* 0x009896800000995d */ /* 0x010fea0003900000 */
[----:B------:R-:W4:Y:S02]  /*b8a0*/  @!P1 SYNCS.PHASECHK.TRANS64 P1, [R3+URZ], R0 ;  /* 0x00000000030095a7 */ /* 0x000f24000802007f */
[----:B----4-:R-:W-:Y:S05]  /*b8b0*/  @!P1 BRA `(.L_x_21) ;  /* 0xfffffffc00f09947 */ /* 0x010fea000383ffff */
[----:B------:R-:W-:Y:S05]  /*b8c0*/  BRA `(.L_x_20) ;  /* 0xffffff5c00147947 */ /* 0x000fea000383ffff */
.L_x_26:
[----:B-1----:R1:W2:Y:S02]  /*b8d0*/  SYNCS.PHASECHK.TRANS64.TRYWAIT P1, [R5+URZ], R4 ;  /* 0x00000004050075a7 */ /* 0x0022a4000802017f */
[----:B--2---:R-:W-:Y:S05]  /*b8e0*/  @!P1 NANOSLEEP.SYNCS 0x989680 ;  /* 0x009896800000995d */ /* 0x004fea0003900000 */
[----:B------:R-:W2:Y:S02]  /*b8f0*/  @!P1 SYNCS.PHASECHK.TRANS64 P1, [R5+URZ], R4 ;  /* 0x00000004050095a7 */ /* 0x000ea4000802007f */
[----:B--2---:R-:W-:Y:S05]  /*b900*/  @!P1 BRA `(.L_x_26) ;  /* 0xfffffffc00f09947 */ /* 0x004fea000383ffff */
[----:B------:R-:W-:Y:S05]  /*b910*/  BRA `(.L_x_25) ;  /* 0xffffff6000107947 */ /* 0x000fea000383ffff */
.L_x_295:
[----:B------:R-:W-:Y:S01]  /*b920*/  BSSY B1, `(.L_x_314) ;  /* 0x0000006000017945 */ /* 0x000fe20003800000 */
[----:B------:R-:W-:-:S07]  /*b930*/  IMAD.MOV.U32 R15, RZ, RZ, -0x1 ;  /* 0xffffffffff0f7424 */ /* 0x000fce00078e00ff */
[----:B------:R-:W-:Y:S05]  /*b940*/  WARPSYNC.COLLECTIVE R15, `(.L_x_315) ;  /* 0x000000000f0c7348 */ /* 0x000fea0003c00000 */
[----:B------:R-:W-:Y:S02]  /*b950*/  ELECT P6, UR62, PT ;  /* 0x00000000003e782f */ /* 0x000fe400038c0000 */
[----:B------:R-:W-:Y:S01]  /*b960*/  MOV R14, UR62 ;  /* 0x0000003e000e7c02 */ /* 0x000fe20008000f00 */
[----:B------:R-:W-:Y:S10]  /*b970*/  ENDCOLLECTIVE ;  /* 0x000000000000791b */ /* 0x000ff40003800000 */
.L_x_315:
[----:B------:R-:W-:Y:S05]  /*b980*/  BSYNC B1 ;  /* 0x0000000000017941 */ /* 0x000fea0003800000 */
.L_x_314:
[----:B------:R-:W-:Y:S05]  /*b990*/  BRA `(.L_x_316) ;  /* 0xfffffff0003c7947 */ /* 0x000fea000383ffff */
.L_x_298:
[----:B-1----:R1:W2:Y:S02]  /*b9a0*/  SYNCS.PHASECHK.TRANS64.TRYWAIT P0, [R23+URZ+0x20], R14 ;  /* 0x0000200e170075a7 */ /* 0x0022a4000800017f */
[----:B--2---:R-:W-:Y:S05]  /*b9b0*/  @!P0 NANOSLEEP.SYNCS 0x989680 ;  /* 0x009896800000895d */ /* 0x004fea0003900000 */
[----:B------:R-:W2:Y:S02]  /*b9c0*/  @!P0 SYNCS.PHASECHK.TRANS64 P0, [R23+URZ+0x20], R14 ;  /* 0x0000200e170085a7 */ /* 0x000ea4000800007f */
[----:B--2---:R-:W-:Y:S05]  /*b9d0*/  @!P0 BRA `(.L_x_298) ;  /* 0xfffffffc00f08947 */ /* 0x004fea000383ffff */
[----:B------:R-:W-:Y:S05]  /*b9e0*/  BRA `(.L_x_317) ;  /* 0xfffffff000747947 */ /* 0x000fea000383ffff */
.L_x_306:
[----:B------:R-:W-:Y:S01]  /*b9f0*/  BSSY B0, `(.L_x_318) ;  /* 0x0000006000007945 */ /* 0x000fe20003800000 */
[----:B------:R-:W-:-:S07]  /*ba00*/  IMAD.MOV.U32 R15, RZ, RZ, -0x1 ;  /* 0xffffffffff0f7424 */ /* 0x000fce00078e00ff */
[----:B------:R-:W-:Y:S05]  /*ba10*/  WARPSYNC.COLLECTIVE R15, `(.L_x_319) ;  /* 0x000000000f0c7348 */ /* 0x000fea0003c00000 */
[----:B------:R-:W-:Y:S02]  /*ba20*/  ELECT P6, UR62, PT ;  /* 0x00000000003e782f */ /* 0x000fe400038c0000 */
[----:B------:R-:W-:Y:S01]  /*ba30*/  MOV R14, UR62 ;  /* 0x0000003e000e7c02 */ /* 0x000fe20008000f00 */
[----:B------:R-:W-:Y:S10]  /*ba40*/  ENDCOLLECTIVE ;  /* 0x000000000000791b */ /* 0x000ff40003800000 */
.L_x_319:
[----:B------:R-:W-:Y:S05]  /*ba50*/  BSYNC B0 ;  /* 0x0000000000007941 */ /* 0x000fea0003800000 */
.L_x_318:
[----:B------:R-:W-:Y:S05]  /*ba60*/  BRA `(.L_x_320) ;  /* 0xfffffff800d07947 */ /* 0x000fea000383ffff */
.L_x_310:
[----:B0-----:R0:W1:Y:S02]  /*ba70*/  SYNCS.PHASECHK.TRANS64.TRYWAIT P0, [R7+URZ], R4 ;  /* 0x00000004070075a7 */ /* 0x001064000800017f */
[----:B-1----:R-:W-:Y:S05]  /*ba80*/  @!P0 NANOSLEEP.SYNCS 0x989680 ;  /* 0x009896800000895d */ /* 0x002fea0003900000 */
[----:B------:R-:W1:Y:S02]  /*ba90*/  @!P0 SYNCS.PHASECHK.TRANS64 P0, [R7+URZ], R4 ;  /* 0x00000004070085a7 */ /* 0x000e64000800007f */
[----:B-1----:R-:W-:Y:S05]  /*baa0*/  @!P0 BRA `(.L_x_310) ;  /* 0xfffffffc00f08947 */ /* 0x002fea000383ffff */
[----:B------:R-:W-:Y:S05]  /*bab0*/  BRA `(.L_x_321) ;  /* 0xfffffffc00107947 */ /* 0x000fea000383ffff */
.L_x_311:
[----:B0-----:R0:W1:Y:S02]  /*bac0*/  SYNCS.PHASECHK.TRANS64.TRYWAIT P0, [R8+URZ], R5 ;  /* 0x00000005080075a7 */ /* 0x001064000800017f */
[----:B-1----:R-:W-:Y:S05]  /*bad0*/  @!P0 NANOSLEEP.SYNCS 0x989680 ;  /* 0x009896800000895d */ /* 0x002fea0003900000 */
[----:B------:R-:W1:Y:S02]  /*bae0*/  @!P0 SYNCS.PHASECHK.TRANS64 P0, [R8+URZ], R5 ;  /* 0x00000005080085a7 */ /* 0x000e64000800007f */
[----:B-1----:R-:W-:Y:S05]  /*baf0*/  @!P0 BRA `(.L_x_311) ;  /* 0xfffffffc00f08947 */ /* 0x002fea000383ffff */
[----:B------:R-:W-:Y:S05]  /*bb00*/  BRA `(.L_x_322) ;  /* 0xfffffffc00207947 */ /* 0x000fea000383ffff */
.L_x_312:
[----:B-1----:R1:W2:Y:S02]  /*bb10*/  SYNCS.PHASECHK.TRANS64.TRYWAIT P0, [R11+URZ], R6 ;  /* 0x000000060b0075a7 */ /* 0x0022a4000800017f */
[----:B--2---:R-:W-:Y:S05]  /*bb20*/  @!P0 NANOSLEEP.SYNCS 0x989680 ;  /* 0x009896800000895d */ /* 0x004fea0003900000 */
[----:B------:R-:W2:Y:S02]  /*bb30*/  @!P0 SYNCS.PHASECHK.TRANS64 P0, [R11+URZ], R6 ;  /* 0x000000060b0085a7 */ /* 0x000ea4000800007f */
[----:B--2---:R-:W-:Y:S05]  /*bb40*/  @!P0 BRA `(.L_x_312) ;  /* 0xfffffffc00f08947 */ /* 0x004fea000383ffff */
[----:B------:R-:W-:Y:S05]  /*bb50*/  BRA `(.L_x_323) ;  /* 0xfffffffc00287947 */ /* 0x000fea000383ffff */
.L_x_324:
[----:B------:R-:W-:-:S00]  /*bb60*/  BRA `(.L_x_324) ;  /* 0xfffffffc00fc7947 */ /* 0x000fc0000383ffff */
[----:B------:R-:W-:-:S00]  /*bb70*/  NOP ;  /* 0x0000000000007918 */ /* 0x000fc00000000000 */
        /* <DEDUP_REMOVED lines=8> */
.L_x_325:


//--------------------- .nv.global.init           --------------------------
	.section	.nv.global.init,"aw",@progbits
.nv.global.init:
	.type		$str$22,@object
	.size		$str$22,($str$23 - $str$22)
$str$22:
        /*0000*/ 	.byte	0x6b, 0x5f, 0x74, 0x69, 0x6c, 0x65, 0x5f, 0x63, 0x6f, 0x75, 0x6e, 0x74, 0x20, 0x3e, 0x3d, 0x20
        /*0010*/ 	.byte	0x31, 0x00
	.type		$str$23,@object
	.size		$str$23,(__unnamed_1 - $str$23)
$str$23:
        /*0012*/ 	.byte	0x2f, 0x74, 0x6d, 0x70, 0x2f, 0x63, 0x75, 0x74, 0x6c, 0x61, 0x73, 0x73, 0x5f, 0x73, 0x77, 0x65
        /*0022*/ 	.byte	0x65, 0x70, 0x5f, 0x73, 0x72, 0x63, 0x2f, 0x69, 0x6e, 0x63, 0x6c, 0x75, 0x64, 0x65, 0x2f, 0x63
        /*0032*/ 	.byte	0x75, 0x74, 0x6c, 0x61, 0x73, 0x73, 0x2f, 0x67, 0x65, 0x6d, 0x6d, 0x2f, 0x63, 0x6f, 0x6c, 0x6c
        /*0042*/ 	.byte	0x65, 0x63, 0x74, 0x69, 0x76, 0x65, 0x2f, 0x73, 0x6d, 0x39, 0x30, 0x5f, 0x6d, 0x6d, 0x61, 0x5f
        /*0052*/ 	.byte	0x74, 0x6d, 0x61, 0x5f, 0x67, 0x6d, 0x6d, 0x61, 0x5f, 0x73, 0x73, 0x5f, 0x77, 0x61, 0x72, 0x70
        /*0062*/ 	.byte	0x73, 0x70, 0x65, 0x63, 0x69, 0x61, 0x6c, 0x69, 0x7a, 0x65, 0x64, 0x2e, 0x68, 0x70, 0x70, 0x00
	.type		__unnamed_1,@object
	.size		__unnamed_1,(.L_0 - __unnamed_1)
__unnamed_1:
        /*0072*/ 	.byte	0x76, 0x6f, 0x69, 0x64, 0x20, 0x63, 0x75, 0x74, 0x6c, 0x61, 0x73, 0x73, 0x3a, 0x3a, 0x67, 0x65
        /* <DEDUP_REMOVED lines=180> */
        /*0bc2*/ 	.byte	0x74, 0x69, 0x74, 0x79, 0x5d, 0x00
.L_0:


//--------------------- .nv.shared._ZN7cutlass13device_kernelINS_4gemm6kernel13GemmUniversalIN4cute5tupleIJiiiiEEENS1_10collective13CollectiveMmaINS1_34MainloopSm90TmaGmmaWarpSpecializedILi4ENS5_IJNS4_1CILi2EEENSA_ILi1EEESC_EEENS1_35KernelTmaWarpSpecializedCooperativeEEENS5_IJNSA_ILi128EEENSA_ILi256EEENSA_ILi64EEEEEENS_6half_tENS5_IJlSC_lEEESK_SL_NS4_8TiledMMAINS4_8MMA_AtomIJNS4_4SM904GMMA26MMA_64x256x16_F32F16F16_SSILNSP_5MajorE0ELSR_0ELNSP_7ScaleInE1ELSS_1EEEEEENS4_6LayoutISD_NS5_IJSC_NSA_ILi0EEESW_EEEEENS5_IJNS4_10UnderscoreESZ_SZ_EEEEENS4_13SM90_TMA_LOADENS4_14ComposedLayoutINS4_7SwizzleILi3ELi4ELi3EEENS4_18smem_ptr_flag_bitsILi16EEENSV_INS5_IJNSA_ILi8EEESI_EEENS5_IJSI_SC_EEEEEEEvNS4_8identityENS4_23SM90_TMA_LOAD_MULTICASTES1C_vS1D_EENS_8epilogue10collective6detail29Sm90TmaWarpSpecializedAdapterINS1H_15DefaultEpilogueISK_SL_SL_NS1G_6thread17LinearCombinationISK_Li1EffLNS1L_9ScaleType4KindE0ELNS_15FloatRoundStyleE2ESK_EENS1_15EpilogueDefaultEEEEEvvEEEEvNT_6ParamsE --------------------------
	.section	.nv.shared._ZN7cutlass13device_kernelINS_4gemm6kernel13GemmUniversalIN4cute5tupleIJiiiiEEENS1_10collective13CollectiveMmaINS1_34MainloopSm90TmaGmmaWarpSpecializedILi4ENS5_IJNS4_1CILi2EEENSA_ILi1EEESC_EEENS1_35KernelTmaWarpSpecializedCooperativeEEENS5_IJNSA_ILi128EEENSA_ILi256EEENSA_ILi64EEEEEENS_6half_tENS5_IJlSC_lEEESK_SL_NS4_8TiledMMAINS4_8MMA_AtomIJNS4_4SM904GMMA26MMA_64x256x16_F32F16F16_SSILNSP_5MajorE0ELSR_0ELNSP_7ScaleInE1ELSS_1EEEEEENS4_6LayoutISD_NS5_IJSC_NSA_ILi0EEESW_EEEEENS5_IJNS4_10UnderscoreESZ_SZ_EEEEENS4_13SM90_TMA_LOADENS4_14ComposedLayoutINS4_7SwizzleILi3ELi4ELi3EEENS4_18smem_ptr_flag_bitsILi16EEENSV_INS5_IJNSA_ILi8EEESI_EEENS5_IJSI_SC_EEEEEEEvNS4_8identityENS4_23SM90_TMA_LOAD_MULTICASTES1C_vS1D_EENS_8epilogue10collective6detail29Sm90TmaWarpSpecializedAdapterINS1H_15DefaultEpilogueISK_SL_SL_NS1G_6thread17LinearCombinationISK_Li1EffLNS1L_9ScaleType4KindE0ELNS_15FloatRoundStyleE2ESK_EENS1_15EpilogueDefaultEEEEEvvEEEEvNT_6ParamsE,"aw",@nobits
	.sectionflags	@""
	.align	16
	.zero		1024


//--------------------- .nv.shared.reserved.0     --------------------------
	.section	.nv.shared.reserved.0,"aw",@nobits
	.weak		__nv_reservedSMEM_offset_0_alias
	.size		__nv_reservedSMEM_offset_0_alias, 0, 0
	.other		__nv_reservedSMEM_offset_0_alias,@"STO_CUDA_RESERVED_SHARED STV_DEFAULT"
__nv_reservedSMEM_offset_0_alias:
	.zero		0


//--------------------- .nv.global                --------------------------
	.section	.nv.global,"aw",@nobits
.nv.global:
	.type		_ZN39_INTERNAL_e7ea6d58_4_k_cu_1aa4380c_39524cute1_E,@object
	.size		_ZN39_INTERNAL_e7ea6d58_4_k_cu_1aa4380c_39524cute1_E,(_ZN39_INTERNAL_e7ea6d58_4_k_cu_1aa4380c_39524cuda3std3__45__cpo6cbeginE - _ZN39_INTERNAL_e7ea6d58_4_k_cu_1aa4380c_39524cute1_E)
_ZN39_INTERNAL_e7ea6d58_4_k_cu_1aa4380c_39524cute1_E:
	.zero		1
	.type		_ZN39_INTERNAL_e7ea6d58_4_k_cu_1aa4380c_39524cuda3std3__45__cpo6cbeginE,@object
	.size		_ZN39_INTERNAL_e7ea6d58_4_k_cu_1aa4380c_39524cuda3std3__45__cpo6cbeginE,(_ZN39_INTERNAL_e7ea6d58_4_k_cu_1aa4380c_39524cuda3std3__48in_placeE - _ZN39_INTERNAL_e7ea6d58_4_k_cu_1aa4380c_39524cuda3std3__45__cpo6cbeginE)
_ZN39_INTERNAL_e7ea6d58_4_k_cu_1aa4380c_39524cuda3std3__45__cpo6cbeginE:
	.zero		1
	.type		_ZN39_INTERNAL_e7ea6d58_4_k_cu_1aa4380c_39524cuda3std3__48in_placeE,@object
	.size		_ZN39_INTERNAL_e7ea6d58_4_k_cu_1aa4380c_39524cuda3std3__48in_placeE,(_ZN39_INTERNAL_e7ea6d58_4_k_cu_1aa4380c_39524cuda3std6ranges3__45__cpo9iter_moveE - _ZN39_INTERNAL_e7ea6d58_4_k_cu_1aa4380c_39524cuda3std3__48in_placeE)
_ZN39_INTERNAL_e7ea6d58_4_k_cu_1aa4380c_39524cuda3std3__48in_placeE:
	.zero		1
	.type		_ZN39_INTERNAL_e7ea6d58_4_k_cu_1aa4380c_39524cuda3std6ranges3__45__cpo9iter_moveE,@object
	.size		_ZN39_INTERNAL_e7ea6d58_4_k_cu_1aa4380c_39524cuda3std6ranges3__45__cpo9iter_moveE,(_ZN39_INTERNAL_e7ea6d58_4_k_cu_1aa4380c_39524cuda3std3__45__cpo5beginE - _ZN39_INTERNAL_e7ea6d58_4_k_cu_1aa4380c_39524cuda3std6ranges3__45__cpo9iter_moveE)
_ZN39_INTERNAL_e7ea6d58_4_k_cu_1aa4380c_39524cuda3std6ranges3__45__cpo9iter_moveE:
	.zero		1
	.type		_ZN39_INTERNAL_e7ea6d58_4_k_cu_1aa4380c_39524cuda3std3__45__cpo5beginE,@object
	.size		_ZN39_INTERNAL_e7ea6d58_4_k_cu_1aa4380c_39524cuda3std3__45__cpo5beginE,(_ZN39_INTERNAL_e7ea6d58_4_k_cu_1aa4380c_39524cuda3std3__441_GLOBAL__N__e7ea6d58_4_k_cu_1aa4380c_39526ignoreE - _ZN39_INTERNAL_e7ea6d58_4_k_cu_1aa4380c_39524cuda3std3__45__cpo5beginE)
_ZN39_INTERNAL_e7ea6d58_4_k_cu_1aa4380c_39524cuda3std3__45__cpo5beginE:
	.zero		1
	.type		_ZN39_INTERNAL_e7ea6d58_4_k_cu_1aa4380c_39524cuda3std3__441_GLOBAL__N__e7ea6d58_4_k_cu_1aa4380c_39526ignoreE,@object
	.size		_ZN39_INTERNAL_e7ea6d58_4_k_cu_1aa4380c_39524cuda3std3__441_GLOBAL__N__e7ea6d58_4_k_cu_1aa4380c_39526ignoreE,(_ZN39_INTERNAL_e7ea6d58_4_k_cu_1aa4380c_39524cute7productE - _ZN39_INTERNAL_e7ea6d58_4_k_cu_1aa4380c_39524cuda3std3__441_GLOBAL__N__e7ea6d58_4_k_cu_1aa4380c_39526ignoreE)
_ZN39_INTERNAL_e7ea6d58_4_k_cu_1aa4380c_39524cuda3std3__441_GLOBAL__N__e7ea6d58_4_k_cu_1aa4380c_39526ignoreE:
	.zero		1
	.type		_ZN39_INTERNAL_e7ea6d58_4_k_cu_1aa4380c_39524cute7productE,@object
	.size		_ZN39_INTERNAL_e7ea6d58_4_k_cu_1aa4380c_39524cute7productE,(_ZN39_INTERNAL_e7ea6d58_4_k_cu_1aa4380c_39524cuda3std3__45__cpo3endE - _ZN39_INTERNAL_e7ea6d58_4_k_cu_1aa4380c_39524cute7productE)
_ZN39_INTERNAL_e7ea6d58_4_k_cu_1aa4380c_39524cute7productE:
	.zero		1
	.type		_ZN39_INTERNAL_e7ea6d58_4_k_cu_1aa4380c_39524cuda3std3__45__cpo3endE,@object
	.size		_ZN39_INTERNAL_e7ea6d58_4_k_cu_1aa4380c_39524cuda3std3__45__cpo3endE,(_ZN39_INTERNAL_e7ea6d58_4_k_cu_1aa4380c_39524cuda3std3__419piecewise_constructE - _ZN39_INTERNAL_e7ea6d58_4_k_cu_1aa4380c_39524cuda3std3__45__cpo3endE)
_ZN39_INTERNAL_e7ea6d58_4_k_cu_1aa4380c_39524cuda3std3__45__cpo3endE:
	.zero		1
	.type		_ZN39_INTERNAL_e7ea6d58_4_k_cu_1aa4380c_39524cuda3std3__419piecewise_constructE,@object
	.size		_ZN39_INTERNAL_e7ea6d58_4_k_cu_1aa4380c_39524cuda3std3__419piecewise_constructE,(_ZN39_INTERNAL_e7ea6d58_4_k_cu_1aa4380c_39524cuda3std3__45__cpo4cendE - _ZN39_INTERNAL_e7ea6d58_4_k_cu_1aa4380c_39524cuda3std3__419piecewise_constructE)
_ZN39_INTERNAL_e7ea6d58_4_k_cu_1aa4380c_39524cuda3std3__419piecewise_constructE:
	.zero		1
	.type		_ZN39_INTERNAL_e7ea6d58_4_k_cu_1aa4380c_39524cuda3std3__45__cpo4cendE,@object
	.size		_ZN39_INTERNAL_e7ea6d58_4_k_cu_1aa4380c_39524cuda3std3__45__cpo4cendE,(_ZN39_INTERNAL_e7ea6d58_4_k_cu_1aa4380c_39524cuda3std6ranges3__45__cpo4swapE - _ZN39_INTERNAL_e7ea6d58_4_k_cu_1aa4380c_39524cuda3std3__45__cpo4cendE)
_ZN39_INTERNAL_e7ea6d58_4_k_cu_1aa4380c_39524cuda3std3__45__cpo4cendE:
	.zero		1
	.type		_ZN39_INTERNAL_e7ea6d58_4_k_cu_1aa4380c_39524cuda3std6ranges3__45__cpo4swapE,@object
	.size		_ZN39_INTERNAL_e7ea6d58_4_k_cu_1aa4380c_39524cuda3std6ranges3__45__cpo4swapE,(.L_8 - _ZN39_INTERNAL_e7ea6d58_4_k_cu_1aa4380c_39524cuda3std6ranges3__45__cpo4swapE)
_ZN39_INTERNAL_e7ea6d58_4_k_cu_1aa4380c_39524cuda3std6ranges3__45__cpo4swapE:
	.zero		1
.L_8:


//--------------------- .nv.constant0._ZN7cutlass13device_kernelINS_4gemm6kernel13GemmUniversalIN4cute5tupleIJiiiiEEENS1_10collective13CollectiveMmaINS1_34MainloopSm90TmaGmmaWarpSpecializedILi4ENS5_IJNS4_1CILi2EEENSA_ILi1EEESC_EEENS1_35KernelTmaWarpSpecializedCooperativeEEENS5_IJNSA_ILi128EEENSA_ILi256EEENSA_ILi64EEEEEENS_6half_tENS5_IJlSC_lEEESK_SL_NS4_8TiledMMAINS4_8MMA_AtomIJNS4_4SM904GMMA26MMA_64x256x16_F32F16F16_SSILNSP_5MajorE0ELSR_0ELNSP_7ScaleInE1ELSS_1EEEEEENS4_6LayoutISD_NS5_IJSC_NSA_ILi0EEESW_EEEEENS5_IJNS4_10UnderscoreESZ_SZ_EEEEENS4_13SM90_TMA_LOADENS4_14ComposedLayoutINS4_7SwizzleILi3ELi4ELi3EEENS4_18smem_ptr_flag_bitsILi16EEENSV_INS5_IJNSA_ILi8EEESI_EEENS5_IJSI_SC_EEEEEEEvNS4_8identityENS4_23SM90_TMA_LOAD_MULTICASTES1C_vS1D_EENS_8epilogue10collective6detail29Sm90TmaWarpSpecializedAdapterINS1H_15DefaultEpilogueISK_SL_SL_NS1G_6thread17LinearCombinationISK_Li1EffLNS1L_9ScaleType4KindE0ELNS_15FloatRoundStyleE2ESK_EENS1_15EpilogueDefaultEEEEEvvEEEEvNT_6ParamsE --------------------------
	.section	.nv.constant0._ZN7cutlass13device_kernelINS_4gemm6kernel13GemmUniversalIN4cute5tupleIJiiiiEEENS1_10collective13CollectiveMmaINS1_34MainloopSm90TmaGmmaWarpSpecializedILi4ENS5_IJNS4_1CILi2EEENSA_ILi1EEESC_EEENS1_35KernelTmaWarpSpecializedCooperativeEEENS5_IJNSA_ILi128EEENSA_ILi256EEENSA_ILi64EEEEEENS_6half_tENS5_IJlSC_lEEESK_SL_NS4_8TiledMMAINS4_8MMA_AtomIJNS4_4SM904GMMA26MMA_64x256x16_F32F16F16_SSILNSP_5MajorE0ELSR_0ELNSP_7ScaleInE1ELSS_1EEEEEENS4_6LayoutISD_NS5_IJSC_NSA_ILi0EEESW_EEEEENS5_IJNS4_10UnderscoreESZ_SZ_EEEEENS4_13SM90_TMA_LOADENS4_14ComposedLayoutINS4_7SwizzleILi3ELi4ELi3EEENS4_18smem_ptr_flag_bitsILi16EEENSV_INS5_IJNSA_ILi8EEESI_EEENS5_IJSI_SC_EEEEEEEvNS4_8identityENS4_23SM90_TMA_LOAD_MULTICASTES1C_vS1D_EENS_8epilogue10collective6detail29Sm90TmaWarpSpecializedAdapterINS1H_15DefaultEpilogueISK_SL_SL_NS1G_6thread17LinearCombinationISK_Li1EffLNS1L_9ScaleType4KindE0ELNS_15FloatRoundStyleE2ESK_EENS1_15EpilogueDefaultEEEEEvvEEEEvNT_6ParamsE,"a",@progbits
	.sectionflags	@""
	.align	4
.nv.constant0._ZN7cutlass13device_kernelINS_4gemm6kernel13GemmUniversalIN4cute5tupleIJiiiiEEENS1_10collective13CollectiveMmaINS1_34MainloopSm90TmaGmmaWarpSpecializedILi4ENS5_IJNS4_1CILi2EEENSA_ILi1EEESC_EEENS1_35KernelTmaWarpSpecializedCooperativeEEENS5_IJNSA_ILi128EEENSA_ILi256EEENSA_ILi64EEEEEENS_6half_tENS5_IJlSC_lEEESK_SL_NS4_8TiledMMAINS4_8MMA_AtomIJNS4_4SM904GMMA26MMA_64x256x16_F32F16F16_SSILNSP_5MajorE0ELSR_0ELNSP_7ScaleInE1ELSS_1EEEEEENS4_6LayoutISD_NS5_IJSC_NSA_ILi0EEESW_EEEEENS5_IJNS4_10UnderscoreESZ_SZ_EEEEENS4_13SM90_TMA_LOADENS4_14ComposedLayoutINS4_7SwizzleILi3ELi4ELi3EEENS4_18smem_ptr_flag_bitsILi16EEENSV_INS5_IJNSA_ILi8EEESI_EEENS5_IJSI_SC_EEEEEEEvNS4_8identityENS4_23SM90_TMA_LOAD_MULTICASTES1C_vS1D_EENS_8epilogue10collective6detail29Sm90TmaWarpSpecializedAdapterINS1H_15DefaultEpilogueISK_SL_SL_NS1G_6thread17LinearCombinationISK_Li1EffLNS1L_9ScaleType4KindE0ELNS_15FloatRoundStyleE2ESK_EENS1_15EpilogueDefaultEEEEEvvEEEEvNT_6ParamsE:
	.zero		1664


//--------------------- SYMBOLS --------------------------

	.type		.nv.reservedSmem.offset0,@object
	.size		.nv.reservedSmem.offset0,0x4
	.type		__assertfail,@function
